	.target	sm_90a

	.elftype	@"ET_EXEC"


//--------------------- .note.nv.tkinfo           --------------------------
	.section	.note.nv.tkinfo,"",@"SHT_NOTE"
	.sectionflags	@"SHF_NOTE_NV_TKINFO"
	.tkinfo
        /*0018*/ 	.word	0x00000002
        /*0030*/ 	.string	""
        /*0030*/ 	.string	"ptxas"
        /*0030*/ 	.string	"Cuda compilation tools, release 13.0, V13.0.88"
        /*0030*/ 	.string	"Build cuda_13.0.r13.0/compiler.36424714_0"
        /*0030*/ 	.string	"-arch sm_90a -m 64 "



//--------------------- .note.nv.cuinfo           --------------------------
	.section	.note.nv.cuinfo,"",@"SHT_NOTE"
	.sectionflags	@"SHF_NOTE_NV_CUINFO"
        /*0018*/ 	.short	0x0002
        /*001a*/ 	.short	0x005a
        /*001c*/ 	.short	0x0082
	.zero		2


//--------------------- .nv.info                  --------------------------
	.section	.nv.info,"",@"SHT_CUDA_INFO"
	.align	4


	//----- nvinfo : EIATTR_REGCOUNT
	.align		4
        /*0000*/ 	.byte	0x04, 0x2f
        /*0002*/ 	.short	(.L_12 - .L_11)
	.align		4
.L_11:
        /*0004*/ 	.word	index@(_ZN7cutlass13device_kernelINS_4gemm6kernel13GemmUniversalIN4cute5tupleIJiiiiEEENS1_10collective13CollectiveMmaINS1_37MainloopSm90TmaGmmaWarpSpecializedFP8ILi4ENS5_IJNS4_1CILi1EEESB_SB_EEENS1_35KernelTmaWarpSpecializedCooperativeEEENS5_IJNSA_ILi256EEESF_NSA_ILi64EEEEEENS_12float_e4m3_tENS5_IJlSB_lEEESI_SJ_NS4_8TiledMMAINS4_8MMA_AtomIJNS4_4SM904GMMA31MMA_64x256x32_F32E4M3E4M3_SS_TNILNSN_7ScaleInE1ELSP_1EEEEEENS4_6LayoutINS5_IJNSA_ILi2EEESB_SB_EEENS5_IJSB_NSA_ILi0EEESV_EEEEENS5_IJNS4_10UnderscoreESY_SY_EEEEENS4_13SM90_TMA_LOADENS4_14ComposedLayoutINS4_7SwizzleILi2ELi4ELi3EEENS4_18smem_ptr_flag_bitsILi8EEENSS_INS5_IJNSA_ILi8EEESG_EEENS5_IJSG_SB_EEEEEEEvNS4_8identityES11_S1B_vS1C_EENS_8epilogue10collective6detail29Sm90TmaWarpSpecializedAdapterINS1F_15DefaultEpilogueISI_SJ_SJ_NS1E_6thread17LinearCombinationISI_Li1EffLNS1J_9ScaleType4KindE0ELNS_15FloatRoundStyleE2ESI_EENS1_15EpilogueDefaultEEEEEvvEEEEvNT_6ParamsE)
        /*0008*/ 	.word	0x000000a8


	//----- nvinfo : EIATTR_FRAME_SIZE
	.align		4
.L_12:
        /*000c*/ 	.byte	0x04, 0x11
        /*000e*/ 	.short	(.L_14 - .L_13)
	.align		4
.L_13:
        /*0010*/ 	.word	index@(_ZN7cutlass13device_kernelINS_4gemm6kernel13GemmUniversalIN4cute5tupleIJiiiiEEENS1_10collective13CollectiveMmaINS1_37MainloopSm90TmaGmmaWarpSpecializedFP8ILi4ENS5_IJNS4_1CILi1EEESB_SB_EEENS1_35KernelTmaWarpSpecializedCooperativeEEENS5_IJNSA_ILi256EEESF_NSA_ILi64EEEEEENS_12float_e4m3_tENS5_IJlSB_lEEESI_SJ_NS4_8TiledMMAINS4_8MMA_AtomIJNS4_4SM904GMMA31MMA_64x256x32_F32E4M3E4M3_SS_TNILNSN_7ScaleInE1ELSP_1EEEEEENS4_6LayoutINS5_IJNSA_ILi2EEESB_SB_EEENS5_IJSB_NSA_ILi0EEESV_EEEEENS5_IJNS4_10UnderscoreESY_SY_EEEEENS4_13SM90_TMA_LOADENS4_14ComposedLayoutINS4_7SwizzleILi2ELi4ELi3EEENS4_18smem_ptr_flag_bitsILi8EEENSS_INS5_IJNSA_ILi8EEESG_EEENS5_IJSG_SB_EEEEEEEvNS4_8identityES11_S1B_vS1C_EENS_8epilogue10collective6detail29Sm90TmaWarpSpecializedAdapterINS1F_15DefaultEpilogueISI_SJ_SJ_NS1E_6thread17LinearCombinationISI_Li1EffLNS1J_9ScaleType4KindE0ELNS_15FloatRoundStyleE2ESI_EENS1_15EpilogueDefaultEEEEEvvEEEEvNT_6ParamsE)
        /*0014*/ 	.word	0x00000870


	//----- nvinfo : EIATTR_MIN_STACK_SIZE
	.align		4
.L_14:
        /*0018*/ 	.byte	0x04, 0x12
        /*001a*/ 	.short	(.L_16 - .L_15)
	.align		4
.L_15:
        /*001c*/ 	.word	index@(_ZN7cutlass13device_kernelINS_4gemm6kernel13GemmUniversalIN4cute5tupleIJiiiiEEENS1_10collective13CollectiveMmaINS1_37MainloopSm90TmaGmmaWarpSpecializedFP8ILi4ENS5_IJNS4_1CILi1EEESB_SB_EEENS1_35KernelTmaWarpSpecializedCooperativeEEENS5_IJNSA_ILi256EEESF_NSA_ILi64EEEEEENS_12float_e4m3_tENS5_IJlSB_lEEESI_SJ_NS4_8TiledMMAINS4_8MMA_AtomIJNS4_4SM904GMMA31MMA_64x256x32_F32E4M3E4M3_SS_TNILNSN_7ScaleInE1ELSP_1EEEEEENS4_6LayoutINS5_IJNSA_ILi2EEESB_SB_EEENS5_IJSB_NSA_ILi0EEESV_EEEEENS5_IJNS4_10UnderscoreESY_SY_EEEEENS4_13SM90_TMA_LOADENS4_14ComposedLayoutINS4_7SwizzleILi2ELi4ELi3EEENS4_18smem_ptr_flag_bitsILi8EEENSS_INS5_IJNSA_ILi8EEESG_EEENS5_IJSG_SB_EEEEEEEvNS4_8identityES11_S1B_vS1C_EENS_8epilogue10collective6detail29Sm90TmaWarpSpecializedAdapterINS1F_15DefaultEpilogueISI_SJ_SJ_NS1E_6thread17LinearCombinationISI_Li1EffLNS1J_9ScaleType4KindE0ELNS_15FloatRoundStyleE2ESI_EENS1_15EpilogueDefaultEEEEEvvEEEEvNT_6ParamsE)
        /*0020*/ 	.word	0x00000870
.L_16:


//--------------------- .nv.compat                --------------------------
	.section	.nv.compat,"",@"SHT_CUDA_COMPAT_INFO"
	.align	4
        /*0000*/ 	.byte	0x02, 0x09, 0x01, 0x00, 0x02, 0x02, 0x04, 0x00, 0x02, 0x05, 0x05, 0x00, 0x03, 0x07, 0x01, 0x01
        /*0010*/ 	.byte	0x02, 0x03, 0x01, 0x00, 0x02, 0x06, 0x01, 0x00, 0x04, 0x0b, 0x08, 0x00, 0x00, 0x00, 0x00, 0x00
        /*0020*/ 	.byte	0x00, 0x00, 0x00, 0x00


//--------------------- .nv.info._ZN7cutlass13device_kernelINS_4gemm6kernel13GemmUniversalIN4cute5tupleIJiiiiEEENS1_10collective13CollectiveMmaINS1_37MainloopSm90TmaGmmaWarpSpecializedFP8ILi4ENS5_IJNS4_1CILi1EEESB_SB_EEENS1_35KernelTmaWarpSpecializedCooperativeEEENS5_IJNSA_ILi256EEESF_NSA_ILi64EEEEEENS_12float_e4m3_tENS5_IJlSB_lEEESI_SJ_NS4_8TiledMMAINS4_8MMA_AtomIJNS4_4SM904GMMA31MMA_64x256x32_F32E4M3E4M3_SS_TNILNSN_7ScaleInE1ELSP_1EEEEEENS4_6LayoutINS5_IJNSA_ILi2EEESB_SB_EEENS5_IJSB_NSA_ILi0EEESV_EEEEENS5_IJNS4_10UnderscoreESY_SY_EEEEENS4_13SM90_TMA_LOADENS4_14ComposedLayoutINS4_7SwizzleILi2ELi4ELi3EEENS4_18smem_ptr_flag_bitsILi8EEENSS_INS5_IJNSA_ILi8EEESG_EEENS5_IJSG_SB_EEEEEEEvNS4_8identityES11_S1B_vS1C_EENS_8epilogue10collective6detail29Sm90TmaWarpSpecializedAdapterINS1F_15DefaultEpilogueISI_SJ_SJ_NS1E_6thread17LinearCombinationISI_Li1EffLNS1J_9ScaleType4KindE0ELNS_15FloatRoundStyleE2ESI_EENS1_15EpilogueDefaultEEEEEvvEEEEvNT_6ParamsE --------------------------
	.section	.nv.info._ZN7cutlass13device_kernelINS_4gemm6kernel13GemmUniversalIN4cute5tupleIJiiiiEEENS1_10collective13CollectiveMmaINS1_37MainloopSm90TmaGmmaWarpSpecializedFP8ILi4ENS5_IJNS4_1CILi1EEESB_SB_EEENS1_35KernelTmaWarpSpecializedCooperativeEEENS5_IJNSA_ILi256EEESF_NSA_ILi64EEEEEENS_12float_e4m3_tENS5_IJlSB_lEEESI_SJ_NS4_8TiledMMAINS4_8MMA_AtomIJNS4_4SM904GMMA31MMA_64x256x32_F32E4M3E4M3_SS_TNILNSN_7ScaleInE1ELSP_1EEEEEENS4_6LayoutINS5_IJNSA_ILi2EEESB_SB_EEENS5_IJSB_NSA_ILi0EEESV_EEEEENS5_IJNS4_10UnderscoreESY_SY_EEEEENS4_13SM90_TMA_LOADENS4_14ComposedLayoutINS4_7SwizzleILi2ELi4ELi3EEENS4_18smem_ptr_flag_bitsILi8EEENSS_INS5_IJNSA_ILi8EEESG_EEENS5_IJSG_SB_EEEEEEEvNS4_8identityES11_S1B_vS1C_EENS_8epilogue10collective6detail29Sm90TmaWarpSpecializedAdapterINS1F_15DefaultEpilogueISI_SJ_SJ_NS1E_6thread17LinearCombinationISI_Li1EffLNS1J_9ScaleType4KindE0ELNS_15FloatRoundStyleE2ESI_EENS1_15EpilogueDefaultEEEEEvvEEEEvNT_6ParamsE,"",@"SHT_CUDA_INFO"
	.sectionflags	@""
	.align	4


	//----- nvinfo : EIATTR_CUDA_API_VERSION
	.align		4
        /*0000*/ 	.byte	0x04, 0x37
        /*0002*/ 	.short	(.L_18 - .L_17)
.L_17:
        /*0004*/ 	.word	0x00000082


	//----- nvinfo : EIATTR_KPARAM_INFO
	.align		4
.L_18:
        /*0008*/ 	.byte	0x04, 0x17
        /*000a*/ 	.short	(.L_20 - .L_19)
.L_19:
        /*000c*/ 	.word	0x00000000
        /*0010*/ 	.short	0x0000
        /*0012*/ 	.short	0x0070
        /*0014*/ 	.byte	0x00, 0xf0, 0x01, 0x10


	//----- nvinfo : EIATTR_SPARSE_MMA_MASK
	.align		4
.L_20:
        /*0018*/ 	.byte	0x03, 0x50
        /*001a*/ 	.short	0x0000


	//----- nvinfo : EIATTR_MAXREG_COUNT
	.align		4
        /*001c*/ 	.byte	0x03, 0x1b
        /*001e*/ 	.short	0x00a8


	//----- nvinfo : EIATTR_NUM_BARRIERS
	.align		4
        /*0020*/ 	.byte	0x02, 0x4c
        /*0022*/ 	.byte	0x01
	.zero		1


	//----- nvinfo : EIATTR_ANNOTATIONS
	.align		4
        /*0024*/ 	.byte	0x04, 0x55
        /*0026*/ 	.short	(.L_22 - .L_21)


	//   ....[0]....
.L_21:
        /*0028*/ 	.word	0x00000001
        /*002c*/ 	.byte	0x90, 0x05, 0x00, 0x00, 0x01, 0x00, 0x00, 0x00, 0xb0, 0x05, 0x00, 0x00, 0x01, 0x00, 0x00, 0x00
        /* <DEDUP_REMOVED lines=1579> */
        /*62ec*/ 	.byte	0x30, 0x51, 0x02, 0x00


	//----- nvinfo : EIATTR_MERCURY_ISA_VERSION
	.align		4
.L_22:
        /*62f0*/ 	.byte	0x03, 0x5f
        /*62f2*/ 	.short	0x0101


	//----- nvinfo : EIATTR_INT_WARP_WIDE_INSTR_OFFSETS
	.align		4
        /*62f4*/ 	.byte	0x04, 0x31
        /*62f6*/ 	.short	(.L_24 - .L_23)


	//   ....[0]....
.L_23:
        /*62f8*/ 	.word	0x00000480


	//   ....[1]....
        /*62fc*/ 	.word	0x000004a0


	//   ....[2]....
        /*6300*/ 	.word	0x000005a0


	//----- nvinfo : EIATTR_COOP_GROUP_MASK_REGIDS
	.align		4
.L_24:
        /*6304*/ 	.byte	0x04, 0x29
        /*6306*/ 	.short	(.L_26 - .L_25)


	//   ....[0]....
.L_25:
        /*6308*/ 	.word	0xffffffff


	//   ....[1]....
        /*630c*/ 	.word	0xffffffff


	//   ....[2]....
        /*6310*/ 	.word	0xffffffff


	//   ....[3]....
        /*6314*/ 	.word	0xffffffff


	//   ....[4]....
        /*6318*/ 	.word	0xffffffff


	//----- nvinfo : EIATTR_COOP_GROUP_INSTR_OFFSETS
	.align		4
.L_26:
        /*631c*/ 	.byte	0x04, 0x28
        /*631e*/ 	.short	(.L_28 - .L_27)


	//   ....[0]....
.L_27:
        /*6320*/ 	.word	0x00000070


	//   ....[1]....
        /*6324*/ 	.word	0x00000080


	//   ....[2]....
        /*6328*/ 	.word	0x000001a0


	//   ....[3]....
        /*632c*/ 	.word	0x000003c0


	//   ....[4]....
        /*6330*/ 	.word	0x000026b0


	//----- nvinfo : EIATTR_REG_RECONFIG
	.align		4
.L_28:
        /*6334*/ 	.byte	0x01, 0x54
	.zero		2


	//----- nvinfo : EIATTR_MBARRIER_INSTR_OFFSETS
	.align		4
        /*6338*/ 	.byte	0x04, 0x39
        /*633a*/ 	.short	(.L_30 - .L_29)


	//   ....[0]....
.L_29:
        /*633c*/ 	.word	0x00000320
        /*6340*/ 	.word	0x000000ff
        /*6344*/ 	.word	0x00000000
        /*6348*/ 	.short	0x0100
        /*634a*/ 	.byte	0x09
	.zero		1


	//   ....[1]....
        /*634c*/ 	.word	0x00000330
        /*6350*/ 	.word	0x000000ff
        /*6354*/ 	.word	0x00000020
        /*6358*/ 	.short	0x0100
        /*635a*/ 	.byte	0x09
	.zero		1


	//   ....[2]....
        /*635c*/ 	.word	0x00000340
        /*6360*/ 	.word	0x000000ff
        /*6364*/ 	.word	0x00000008
        /*6368*/ 	.short	0x0100
        /*636a*/ 	.byte	0x09
	.zero		1


	//   ....[3]....
        /*636c*/ 	.word	0x00000350
        /*6370*/ 	.word	0x000000ff
        /*6374*/ 	.word	0x00000028
        /*6378*/ 	.short	0x0100
        /*637a*/ 	.byte	0x09
	.zero		1


	//   ....[4]....
        /*637c*/ 	.word	0x00000360
        /*6380*/ 	.word	0x000000ff
        /*6384*/ 	.word	0x00000010
        /*6388*/ 	.short	0x0100
        /*638a*/ 	.byte	0x09
	.zero		1


	//   ....[5]....
        /*638c*/ 	.word	0x00000370
        /*6390*/ 	.word	0x000000ff
        /*6394*/ 	.word	0x00000030
        /*6398*/ 	.short	0x0100
        /*639a*/ 	.byte	0x09
	.zero		1


	//   ....[6]....
        /*639c*/ 	.word	0x00000380
        /*63a0*/ 	.word	0x000000ff
        /*63a4*/ 	.word	0x00000018
        /*63a8*/ 	.short	0x0100
        /*63aa*/ 	.byte	0x09
	.zero		1


	//   ....[7]....
        /*63ac*/ 	.word	0x00000390
        /*63b0*/ 	.word	0x000000ff
        /*63b4*/ 	.word	0x00000038
        /*63b8*/ 	.short	0x0100
        /*63ba*/ 	.byte	0x09
	.zero		1


	//   ....[8]....
        /*63bc*/ 	.word	0x000005d0
        /*63c0*/ 	.word	0x000000ff
        /*63c4*/ 	.word	0x00000050
        /*63c8*/ 	.short	0x0100
        /*63ca*/ 	.byte	0x06
	.zero		1


	//   ....[9]....
        /*63cc*/ 	.word	0x000005e0
        /*63d0*/ 	.word	0x000000ff
        /*63d4*/ 	.word	0x00000058
        /*63d8*/ 	.short	0x0100
        /*63da*/ 	.byte	0x06
	.zero		1


	//   ....[10]....
        /*63dc*/ 	.word	0x00002ac0
        /*63e0*/ 	.word	0x000000ff
        /*63e4*/ 	.word	0x00000000
        /*63e8*/ 	.short	0x010a
        /*63ea*/ 	.byte	0x06
	.zero		1


	//   ....[11]....
        /*63ec*/ 	.word	0x00002b00
        /*63f0*/ 	.word	0x000000ff
        /*63f4*/ 	.word	0x00000000
        /*63f8*/ 	.short	0x010a
        /*63fa*/ 	.byte	0x06
	.zero		1


	//   ....[12]....
        /*63fc*/ 	.word	0x00006e60
        /*6400*/ 	.word	0x000000ff
        /*6404*/ 	.word	0x00000000
        /*6408*/ 	.short	0x010a
        /*640a*/ 	.byte	0x10
	.zero		1


	//   ....[13]....
        /*640c*/ 	.word	0x00006ea0
        /*6410*/ 	.word	0x000000ff
        /*6414*/ 	.word	0x00000000
        /*6418*/ 	.short	0x010a
        /*641a*/ 	.byte	0x10
	.zero		1


	//   ....[14]....
        /*641c*/ 	.word	0x0000cde0
        /*6420*/ 	.word	0x000000ff
        /*6424*/ 	.word	0x00000000
        /*6428*/ 	.short	0x0101
        /*642a*/ 	.byte	0x08
	.zero		1


	//   ....[15]....
        /*642c*/ 	.word	0x00010860
        /*6430*/ 	.word	0x000000ff
        /*6434*/ 	.word	0x00000000
        /*6438*/ 	.short	0x0101
        /*643a*/ 	.byte	0x06
	.zero		1


	//   ....[16]....
        /*643c*/ 	.word	0x00024380
        /*6440*/ 	.word	0x00000010
        /*6444*/ 	.word	0x00000020
        /*6448*/ 	.short	0x010a
        /*644a*/ 	.byte	0x3f
	.zero		1


	//   ....[17]....
        /*644c*/ 	.word	0x00024740
        /*6450*/ 	.word	0x00000002
        /*6454*/ 	.word	0x00000058
        /*6458*/ 	.short	0x0101
        /*645a*/ 	.byte	0x3f
	.zero		1


	//   ....[18]....
        /*645c*/ 	.word	0x00024e70
        /*6460*/ 	.word	0x00000005
        /*6464*/ 	.word	0x00000000
        /*6468*/ 	.short	0x010a
        /*646a*/ 	.byte	0x3f
	.zero		1


	//   ....[19]....
        /*646c*/ 	.word	0x00024f00
        /*6470*/ 	.word	0x00000007
        /*6474*/ 	.word	0x00000000
        /*6478*/ 	.short	0x010a
        /*647a*/ 	.byte	0x3f
	.zero		1


	//   ....[20]....
        /*647c*/ 	.word	0x00024f90
        /*6480*/ 	.word	0x00000007
        /*6484*/ 	.word	0x00000000
        /*6488*/ 	.short	0x010a
        /*648a*/ 	.byte	0x3f
	.zero		1


	//   ....[21]....
        /*648c*/ 	.word	0x00025020
        /*6490*/ 	.word	0x00000003
        /*6494*/ 	.word	0x00000000
        /*6498*/ 	.short	0x010a
        /*649a*/ 	.byte	0x3f
	.zero		1


	//   ....[22]....
        /*649c*/ 	.word	0x00025090
        /*64a0*/ 	.word	0x00000003
        /*64a4*/ 	.word	0x00000000
        /*64a8*/ 	.short	0x010a
        /*64aa*/ 	.byte	0x3f
	.zero		1


	//   ....[23]....
        /*64ac*/ 	.word	0x00025100
        /*64b0*/ 	.word	0x00000000
        /*64b4*/ 	.word	0x00000000
        /*64b8*/ 	.short	0x010a
        /*64ba*/ 	.byte	0x3f
	.zero		1


	//   ....[24]....
        /*64bc*/ 	.word	0x000251e0
        /*64c0*/ 	.word	0x00000010
        /*64c4*/ 	.word	0x00000020
        /*64c8*/ 	.short	0x010a
        /*64ca*/ 	.byte	0x3f
	.zero		1


	//   ....[25]....
        /*64cc*/ 	.word	0x000252c0
        /*64d0*/ 	.word	0x00000005
        /*64d4*/ 	.word	0x00000000
        /*64d8*/ 	.short	0x010a
        /*64da*/ 	.byte	0x3f
	.zero		1


	//   ....[26]....
        /*64dc*/ 	.word	0x00025310
        /*64e0*/ 	.word	0x00000007
        /*64e4*/ 	.word	0x00000000
        /*64e8*/ 	.short	0x010a
        /*64ea*/ 	.byte	0x3f
	.zero		1


	//   ....[27]....
        /*64ec*/ 	.word	0x00025360
        /*64f0*/ 	.word	0x00000007
        /*64f4*/ 	.word	0x00000000
        /*64f8*/ 	.short	0x010a
        /*64fa*/ 	.byte	0x3f
	.zero		1


	//----- nvinfo : EIATTR_NUM_MBARRIERS
	.align		4
.L_30:
        /*64fc*/ 	.byte	0x03, 0x38
        /*64fe*/ 	.short	0x000a


	//----- nvinfo : EIATTR_EXIT_INSTR_OFFSETS
	.align		4
        /*6500*/ 	.byte	0x04, 0x1c
        /*6502*/ 	.short	(.L_32 - .L_31)


	//   ....[0]....
.L_31:
        /*6504*/ 	.word	0x00000640


	//   ....[1]....
        /*6508*/ 	.word	0x00000fa0


	//   ....[2]....
        /*650c*/ 	.word	0x000239b0


	//   ....[3]....
        /*6510*/ 	.word	0x00024010


	//   ....[4]....
        /*6514*/ 	.word	0x00025070


	//----- nvinfo : EIATTR_MAX_THREADS
	.align		4
.L_32:
        /*6518*/ 	.byte	0x04, 0x05
        /*651a*/ 	.short	(.L_34 - .L_33)
.L_33:
        /*651c*/ 	.word	0x00000180
        /*6520*/ 	.word	0x00000001
        /*6524*/ 	.word	0x00000001


	//----- nvinfo : EIATTR_CRS_STACK_SIZE
	.align		4
.L_34:
        /*6528*/ 	.byte	0x04, 0x1e
        /*652a*/ 	.short	(.L_36 - .L_35)
.L_35:
        /*652c*/ 	.word	0x00000000


	//----- nvinfo : EIATTR_CBANK_PARAM_SIZE
	.align		4
.L_36:
        /*6530*/ 	.byte	0x03, 0x19
        /*6532*/ 	.short	0x0470


	//----- nvinfo : EIATTR_PARAM_CBANK
	.align		4
        /*6534*/ 	.byte	0x04, 0x0a
        /*6536*/ 	.short	(.L_38 - .L_37)
	.align		4
.L_37:
        /*6538*/ 	.word	index@(.nv.constant0._ZN7cutlass13device_kernelINS_4gemm6kernel13GemmUniversalIN4cute5tupleIJiiiiEEENS1_10collective13CollectiveMmaINS1_37MainloopSm90TmaGmmaWarpSpecializedFP8ILi4ENS5_IJNS4_1CILi1EEESB_SB_EEENS1_35KernelTmaWarpSpecializedCooperativeEEENS5_IJNSA_ILi256EEESF_NSA_ILi64EEEEEENS_12float_e4m3_tENS5_IJlSB_lEEESI_SJ_NS4_8TiledMMAINS4_8MMA_AtomIJNS4_4SM904GMMA31MMA_64x256x32_F32E4M3E4M3_SS_TNILNSN_7ScaleInE1ELSP_1EEEEEENS4_6LayoutINS5_IJNSA_ILi2EEESB_SB_EEENS5_IJSB_NSA_ILi0EEESV_EEEEENS5_IJNS4_10UnderscoreESY_SY_EEEEENS4_13SM90_TMA_LOADENS4_14ComposedLayoutINS4_7SwizzleILi2ELi4ELi3EEENS4_18smem_ptr_flag_bitsILi8EEENSS_INS5_IJNSA_ILi8EEESG_EEENS5_IJSG_SB_EEEEEEEvNS4_8identityES11_S1B_vS1C_EENS_8epilogue10collective6detail29Sm90TmaWarpSpecializedAdapterINS1F_15DefaultEpilogueISI_SJ_SJ_NS1E_6thread17LinearCombinationISI_Li1EffLNS1J_9ScaleType4KindE0ELNS_15FloatRoundStyleE2ESI_EENS1_15EpilogueDefaultEEEEEvvEEEEvNT_6ParamsE)
        /*653c*/ 	.short	0x0210
        /*653e*/ 	.short	0x0470


	//----- nvinfo : EIATTR_SW_WAR
	.align		4
.L_38:
        /*6540*/ 	.byte	0x04, 0x36
        /*6542*/ 	.short	(.L_40 - .L_39)
.L_39:
        /*6544*/ 	.word	0x00000008
.L_40:


//--------------------- .nv.callgraph             --------------------------
	.section	.nv.callgraph,"",@"SHT_CUDA_CALLGRAPH"
	.align	4
	.sectionentsize	8
	.align		4
        /*0000*/ 	.word	0x00000000
	.align		4
        /*0004*/ 	.word	0xffffffff
	.align		4
        /*0008*/ 	.word	0x00000000
	.align		4
        /*000c*/ 	.word	0xfffffffe
	.align		4
        /*0010*/ 	.word	0x00000000
	.align		4
        /*0014*/ 	.word	0xfffffffd
	.align		4
        /*0018*/ 	.word	0x00000000
	.align		4
        /*001c*/ 	.word	0xfffffffc


//--------------------- .nv.constant4             --------------------------
	.section	.nv.constant4,"a",@progbits
	.align	8
	.align		8
.nv.constant4:
        /*0000*/ 	.dword	_ZN39_INTERNAL_dfb8a6f3_4_k_cu_a58f10e2_44744cuda3std3__45__cpo5beginE
	.align		8
        /*0008*/ 	.dword	_ZN39_INTERNAL_dfb8a6f3_4_k_cu_a58f10e2_44744cuda3std3__45__cpo3endE
	.align		8
        /*0010*/ 	.dword	_ZN39_INTERNAL_dfb8a6f3_4_k_cu_a58f10e2_44744cuda3std3__45__cpo6cbeginE
	.align		8
        /*0018*/ 	.dword	_ZN39_INTERNAL_dfb8a6f3_4_k_cu_a58f10e2_44744cuda3std3__45__cpo4cendE
	.align		8
        /*0020*/ 	.dword	_ZN39_INTERNAL_dfb8a6f3_4_k_cu_a58f10e2_44744cuda3std3__441_GLOBAL__N__dfb8a6f3_4_k_cu_a58f10e2_44746ignoreE
	.align		8
        /*0028*/ 	.dword	_ZN39_INTERNAL_dfb8a6f3_4_k_cu_a58f10e2_44744cuda3std3__419piecewise_constructE
	.align		8
        /*0030*/ 	.dword	_ZN39_INTERNAL_dfb8a6f3_4_k_cu_a58f10e2_44744cuda3std3__48in_placeE
	.align		8
        /*0038*/ 	.dword	_ZN39_INTERNAL_dfb8a6f3_4_k_cu_a58f10e2_44744cuda3std6ranges3__45__cpo4swapE
	.align		8
        /*0040*/ 	.dword	_ZN39_INTERNAL_dfb8a6f3_4_k_cu_a58f10e2_44744cuda3std6ranges3__45__cpo9iter_moveE
	.align		8
        /*0048*/ 	.dword	_ZN39_INTERNAL_dfb8a6f3_4_k_cu_a58f10e2_44744cute7productE
	.align		8
        /*0050*/ 	.dword	_ZN39_INTERNAL_dfb8a6f3_4_k_cu_a58f10e2_44744cute1_E


//--------------------- .text._ZN7cutlass13device_kernelINS_4gemm6kernel13GemmUniversalIN4cute5tupleIJiiiiEEENS1_10collective13CollectiveMmaINS1_37MainloopSm90TmaGmmaWarpSpecializedFP8ILi4ENS5_IJNS4_1CILi1EEESB_SB_EEENS1_35KernelTmaWarpSpecializedCooperativeEEENS5_IJNSA_ILi256EEESF_NSA_ILi64EEEEEENS_12float_e4m3_tENS5_IJlSB_lEEESI_SJ_NS4_8TiledMMAINS4_8MMA_AtomIJNS4_4SM904GMMA31MMA_64x256x32_F32E4M3E4M3_SS_TNILNSN_7ScaleInE1ELSP_1EEEEEENS4_6LayoutINS5_IJNSA_ILi2EEESB_SB_EEENS5_IJSB_NSA_ILi0EEESV_EEEEENS5_IJNS4_10UnderscoreESY_SY_EEEEENS4_13SM90_TMA_LOADENS4_14ComposedLayoutINS4_7SwizzleILi2ELi4ELi3EEENS4_18smem_ptr_flag_bitsILi8EEENSS_INS5_IJNSA_ILi8EEESG_EEENS5_IJSG_SB_EEEEEEEvNS4_8identityES11_S1B_vS1C_EENS_8epilogue10collective6detail29Sm90TmaWarpSpecializedAdapterINS1F_15DefaultEpilogueISI_SJ_SJ_NS1E_6thread17LinearCombinationISI_Li1EffLNS1J_9ScaleType4KindE0ELNS_15FloatRoundStyleE2ESI_EENS1_15EpilogueDefaultEEEEEvvEEEEvNT_6ParamsE --------------------------
	.section	.text._ZN7cutlass13device_kernelINS_4gemm6kernel13GemmUniversalIN4cute5tupleIJiiiiEEENS1_10collective13CollectiveMmaINS1_37MainloopSm90TmaGmmaWarpSpecializedFP8ILi4ENS5_IJNS4_1CILi1EEESB_SB_EEENS1_35KernelTmaWarpSpecializedCooperativeEEENS5_IJNSA_ILi256EEESF_NSA_ILi64EEEEEENS_12float_e4m3_tENS5_IJlSB_lEEESI_SJ_NS4_8TiledMMAINS4_8MMA_AtomIJNS4_4SM904GMMA31MMA_64x256x32_F32E4M3E4M3_SS_TNILNSN_7ScaleInE1ELSP_1EEEEEENS4_6LayoutINS5_IJNSA_ILi2EEESB_SB_EEENS5_IJSB_NSA_ILi0EEESV_EEEEENS5_IJNS4_10UnderscoreESY_SY_EEEEENS4_13SM90_TMA_LOADENS4_14ComposedLayoutINS4_7SwizzleILi2ELi4ELi3EEENS4_18smem_ptr_flag_bitsILi8EEENSS_INS5_IJNSA_ILi8EEESG_EEENS5_IJSG_SB_EEEEEEEvNS4_8identityES11_S1B_vS1C_EENS_8epilogue10collective6detail29Sm90TmaWarpSpecializedAdapterINS1F_15DefaultEpilogueISI_SJ_SJ_NS1E_6thread17LinearCombinationISI_Li1EffLNS1J_9ScaleType4KindE0ELNS_15FloatRoundStyleE2ESI_EENS1_15EpilogueDefaultEEEEEvvEEEEvNT_6ParamsE,"ax",@progbits
	.align	128
.text._ZN7cutlass13device_kernelINS_4gemm6kernel13GemmUniversalIN4cute5tupleIJiiiiEEENS1_10collective13CollectiveMmaINS1_37MainloopSm90TmaGmmaWarpSpecializedFP8ILi4ENS5_IJNS4_1CILi1EEESB_SB_EEENS1_35KernelTmaWarpSpecializedCooperativeEEENS5_IJNSA_ILi256EEESF_NSA_ILi64EEEEEENS_12float_e4m3_tENS5_IJlSB_lEEESI_SJ_NS4_8TiledMMAINS4_8MMA_AtomIJNS4_4SM904GMMA31MMA_64x256x32_F32E4M3E4M3_SS_TNILNSN_7ScaleInE1ELSP_1EEEEEENS4_6LayoutINS5_IJNSA_ILi2EEESB_SB_EEENS5_IJSB_NSA_ILi0EEESV_EEEEENS5_IJNS4_10UnderscoreESY_SY_EEEEENS4_13SM90_TMA_LOADENS4_14ComposedLayoutINS4_7SwizzleILi2ELi4ELi3EEENS4_18smem_ptr_flag_bitsILi8EEENSS_INS5_IJNSA_ILi8EEESG_EEENS5_IJSG_SB_EEEEEEEvNS4_8identityES11_S1B_vS1C_EENS_8epilogue10collective6detail29Sm90TmaWarpSpecializedAdapterINS1F_15DefaultEpilogueISI_SJ_SJ_NS1E_6thread17LinearCombinationISI_Li1EffLNS1J_9ScaleType4KindE0ELNS_15FloatRoundStyleE2ESI_EENS1_15EpilogueDefaultEEEEEvvEEEEvNT_6ParamsE:
        .type           _ZN7cutlass13device_kernelINS_4gemm6kernel13GemmUniversalIN4cute5tupleIJiiiiEEENS1_10collective13CollectiveMmaINS1_37MainloopSm90TmaGmmaWarpSpecializedFP8ILi4ENS5_IJNS4_1CILi1EEESB_SB_EEENS1_35KernelTmaWarpSpecializedCooperativeEEENS5_IJNSA_ILi256EEESF_NSA_ILi64EEEEEENS_12float_e4m3_tENS5_IJlSB_lEEESI_SJ_NS4_8TiledMMAINS4_8MMA_AtomIJNS4_4SM904GMMA31MMA_64x256x32_F32E4M3E4M3_SS_TNILNSN_7ScaleInE1ELSP_1EEEEEENS4_6LayoutINS5_IJNSA_ILi2EEESB_SB_EEENS5_IJSB_NSA_ILi0EEESV_EEEEENS5_IJNS4_10UnderscoreESY_SY_EEEEENS4_13SM90_TMA_LOADENS4_14ComposedLayoutINS4_7SwizzleILi2ELi4ELi3EEENS4_18smem_ptr_flag_bitsILi8EEENSS_INS5_IJNSA_ILi8EEESG_EEENS5_IJSG_SB_EEEEEEEvNS4_8identityES11_S1B_vS1C_EENS_8epilogue10collective6detail29Sm90TmaWarpSpecializedAdapterINS1F_15DefaultEpilogueISI_SJ_SJ_NS1E_6thread17LinearCombinationISI_Li1EffLNS1J_9ScaleType4KindE0ELNS_15FloatRoundStyleE2ESI_EENS1_15EpilogueDefaultEEEEEvvEEEEvNT_6ParamsE,@function
        .size           _ZN7cutlass13device_kernelINS_4gemm6kernel13GemmUniversalIN4cute5tupleIJiiiiEEENS1_10collective13CollectiveMmaINS1_37MainloopSm90TmaGmmaWarpSpecializedFP8ILi4ENS5_IJNS4_1CILi1EEESB_SB_EEENS1_35KernelTmaWarpSpecializedCooperativeEEENS5_IJNSA_ILi256EEESF_NSA_ILi64EEEEEENS_12float_e4m3_tENS5_IJlSB_lEEESI_SJ_NS4_8TiledMMAINS4_8MMA_AtomIJNS4_4SM904GMMA31MMA_64x256x32_F32E4M3E4M3_SS_TNILNSN_7ScaleInE1ELSP_1EEEEEENS4_6LayoutINS5_IJNSA_ILi2EEESB_SB_EEENS5_IJSB_NSA_ILi0EEESV_EEEEENS5_IJNS4_10UnderscoreESY_SY_EEEEENS4_13SM90_TMA_LOADENS4_14ComposedLayoutINS4_7SwizzleILi2ELi4ELi3EEENS4_18smem_ptr_flag_bitsILi8EEENSS_INS5_IJNSA_ILi8EEESG_EEENS5_IJSG_SB_EEEEEEEvNS4_8identityES11_S1B_vS1C_EENS_8epilogue10collective6detail29Sm90TmaWarpSpecializedAdapterINS1F_15DefaultEpilogueISI_SJ_SJ_NS1E_6thread17LinearCombinationISI_Li1EffLNS1J_9ScaleType4KindE0ELNS_15FloatRoundStyleE2ESI_EENS1_15EpilogueDefaultEEEEEvvEEEEvNT_6ParamsE,(.L_x_585 - _ZN7cutlass13device_kernelINS_4gemm6kernel13GemmUniversalIN4cute5tupleIJiiiiEEENS1_10collective13CollectiveMmaINS1_37MainloopSm90TmaGmmaWarpSpecializedFP8ILi4ENS5_IJNS4_1CILi1EEESB_SB_EEENS1_35KernelTmaWarpSpecializedCooperativeEEENS5_IJNSA_ILi256EEESF_NSA_ILi64EEEEEENS_12float_e4m3_tENS5_IJlSB_lEEESI_SJ_NS4_8TiledMMAINS4_8MMA_AtomIJNS4_4SM904GMMA31MMA_64x256x32_F32E4M3E4M3_SS_TNILNSN_7ScaleInE1ELSP_1EEEEEENS4_6LayoutINS5_IJNSA_ILi2EEESB_SB_EEENS5_IJSB_NSA_ILi0EEESV_EEEEENS5_IJNS4_10UnderscoreESY_SY_EEEEENS4_13SM90_TMA_LOADENS4_14ComposedLayoutINS4_7SwizzleILi2ELi4ELi3EEENS4_18smem_ptr_flag_bitsILi8EEENSS_INS5_IJNSA_ILi8EEESG_EEENS5_IJSG_SB_EEEEEEEvNS4_8identityES11_S1B_vS1C_EENS_8epilogue10collective6detail29Sm90TmaWarpSpecializedAdapterINS1F_15DefaultEpilogueISI_SJ_SJ_NS1E_6thread17LinearCombinationISI_Li1EffLNS1J_9ScaleType4KindE0ELNS_15FloatRoundStyleE2ESI_EENS1_15EpilogueDefaultEEEEEvvEEEEvNT_6ParamsE)
        .other          _ZN7cutlass13device_kernelINS_4gemm6kernel13GemmUniversalIN4cute5tupleIJiiiiEEENS1_10collective13CollectiveMmaINS1_37MainloopSm90TmaGmmaWarpSpecializedFP8ILi4ENS5_IJNS4_1CILi1EEESB_SB_EEENS1_35KernelTmaWarpSpecializedCooperativeEEENS5_IJNSA_ILi256EEESF_NSA_ILi64EEEEEENS_12float_e4m3_tENS5_IJlSB_lEEESI_SJ_NS4_8TiledMMAINS4_8MMA_AtomIJNS4_4SM904GMMA31MMA_64x256x32_F32E4M3E4M3_SS_TNILNSN_7ScaleInE1ELSP_1EEEEEENS4_6LayoutINS5_IJNSA_ILi2EEESB_SB_EEENS5_IJSB_NSA_ILi0EEESV_EEEEENS5_IJNS4_10UnderscoreESY_SY_EEEEENS4_13SM90_TMA_LOADENS4_14ComposedLayoutINS4_7SwizzleILi2ELi4ELi3EEENS4_18smem_ptr_flag_bitsILi8EEENSS_INS5_IJNSA_ILi8EEESG_EEENS5_IJSG_SB_EEEEEEEvNS4_8identityES11_S1B_vS1C_EENS_8epilogue10collective6detail29Sm90TmaWarpSpecializedAdapterINS1F_15DefaultEpilogueISI_SJ_SJ_NS1E_6thread17LinearCombinationISI_Li1EffLNS1J_9ScaleType4KindE0ELNS_15FloatRoundStyleE2ESI_EENS1_15EpilogueDefaultEEEEEvvEEEEvNT_6ParamsE,@"STO_CUDA_ENTRY STV_DEFAULT"
_ZN7cutlass13device_kernelINS_4gemm6kernel13GemmUniversalIN4cute5tupleIJiiiiEEENS1_10collective13CollectiveMmaINS1_37MainloopSm90TmaGmmaWarpSpecializedFP8ILi4ENS5_IJNS4_1CILi1EEESB_SB_EEENS1_35KernelTmaWarpSpecializedCooperativeEEENS5_IJNSA_ILi256EEESF_NSA_ILi64EEEEEENS_12float_e4m3_tENS5_IJlSB_lEEESI_SJ_NS4_8TiledMMAINS4_8MMA_AtomIJNS4_4SM904GMMA31MMA_64x256x32_F32E4M3E4M3_SS_TNILNSN_7ScaleInE1ELSP_1EEEEEENS4_6LayoutINS5_IJNSA_ILi2EEESB_SB_EEENS5_IJSB_NSA_ILi0EEESV_EEEEENS5_IJNS4_10UnderscoreESY_SY_EEEEENS4_13SM90_TMA_LOADENS4_14ComposedLayoutINS4_7SwizzleILi2ELi4ELi3EEENS4_18smem_ptr_flag_bitsILi8EEENSS_INS5_IJNSA_ILi8EEESG_EEENS5_IJSG_SB_EEEEEEEvNS4_8identityES11_S1B_vS1C_EENS_8epilogue10collective6detail29Sm90TmaWarpSpecializedAdapterINS1F_15DefaultEpilogueISI_SJ_SJ_NS1E_6thread17LinearCombinationISI_Li1EffLNS1J_9ScaleType4KindE0ELNS_15FloatRoundStyleE2ESI_EENS1_15EpilogueDefaultEEEEEvvEEEEvNT_6ParamsE:
[----:B------:R-:W0:Y:S02]  /*0000*/  LDC R1, c[0x0][0x28] ;  /* 0x00000a00ff017b82 */ /* 0x000e240000000800 */
[----:B0-----:R-:W-:Y:S01]  /*0010*/  VIADD R1, R1, 0xfffff790 ;  /* 0xfffff79001017836 */ /* 0x001fe20000000000 */
[----:B------:R-:W0:Y:S01]  /*0020*/  S2R R2, SR_TID.X ;  /* 0x0000000000027919 */ /* 0x000e220000002100 */
[----:B------:R-:W-:Y:S01]  /*0030*/  ELECT P0, URZ, PT ;  /* 0x00000000003f782f */ /* 0x000fe20003800000 */
[----:B------:R-:W-:Y:S01]  /*0040*/  BSSY B0, `(.L_x_0) ;  /* 0x0000015000007945 */ /* 0x000fe20003800000 */
[--C-:B0-----:R-:W-:Y:S02]  /*0050*/  SHF.R.U32.HI R0, RZ, 0x5, R2.reuse ;  /* 0x00000005ff007819 */ /* 0x101fe40000011602 */
[----:B------:R-:W-:-:S03]  /*0060*/  SHF.R.U32.HI R2, RZ, 0x7, R2 ;  /* 0x00000007ff027819 */ /* 0x000fc60000011602 */
[----:B------:R-:W0:Y:S04]  /*0070*/  SHFL.IDX PT, R3, R0, RZ, 0x1f ;  /* 0x00001fff00037589 */ /* 0x000e2800000e0000 */
[----:B------:R-:W1:Y:S01]  /*0080*/  SHFL.IDX PT, R2, R2, RZ, 0x1f ;  /* 0x00001fff02027589 */ /* 0x000e6200000e0000 */
[----:B0-----:R-:W-:Y:S02]  /*0090*/  R2UR UR4, R3 ;  /* 0x00000000030472ca */ /* 0x001fe400000e0000 */
[----:B-1----:R-:W-:-:S11]  /*00a0*/  R2UR UR6, R2 ;  /* 0x00000000020672ca */ /* 0x002fd600000e0000 */
[----:B------:R-:W-:Y:S02]  /*00b0*/  USHF.R.S32.HI UR5, URZ, 0x1f, UR4 ;  /* 0x0000001f3f057899 */ /* 0x000fe40008011404 */
[----:B------:R-:W-:Y:S02]  /*00c0*/  ISETP.NE.OR P0, PT, RZ, UR4, !P0 ;  /* 0x00000004ff007c0c */ /* 0x000fe4000c705670 */
[----:B------:R-:W-:-:S04]  /*00d0*/  ULEA.HI UR5, UR5, UR4, URZ, 0x2 ;  /* 0x0000000405057291 */ /* 0x000fc8000f8f103f */
[----:B------:R-:W-:-:S04]  /*00e0*/  ULOP3.LUT UR5, UR5, 0xfffffffc, URZ, 0xc0, !UPT ;  /* 0xfffffffc05057892 */ /* 0x000fc8000f8ec03f */
[----:B------:R-:W-:-:S03]  /*00f0*/  UIADD3 UR8, UR4, -UR5, URZ ;  /* 0x8000000504087290 */ /* 0x000fc6000fffe03f */
[----:B------:R-:W-:Y:S09]  /*0100*/  @P0 BRA `(.L_x_1) ;  /* 0x0000000000200947 */ /* 0x000ff20003800000 */
[----:B------:R-:W-:Y:S02]  /*0110*/  ULDC.64 UR4, c[0x0][0x198] ;  /* 0x0000660000047ab9 */ /* 0x000fe40000000a00 */
[----:B------:R-:W-:Y:S02]  /*0120*/  UIADD3 UR10, UP0, UR4, 0xf0, URZ ;  /* 0x000000f0040a7890 */ /* 0x000fe4000ff1e03f */
[----:B------:R-:W-:Y:S02]  /*0130*/  UIADD3 UR4, UP1, UR4, 0x1f0, URZ ;  /* 0x000001f004047890 */ /* 0x000fe4000ff3e03f */
[----:B------:R-:W-:Y:S02]  /*0140*/  UIADD3.X UR11, URZ, UR5, URZ, UP0, !UPT ;  /* 0x000000053f0b7290 */ /* 0x000fe400087fe43f */
[----:B------:R-:W-:-:S07]  /*0150*/  UIADD3.X UR5, URZ, UR5, URZ, UP1, !UPT ;  /* 0x000000053f057290 */ /* 0x000fce0008ffe43f */
[----:B------:R0:W-:Y:S02]  /*0160*/  UTMACCTL.PF [UR10] ;  /* 0x000000000a0079b9 */ /* 0x0001e40008040000 */
[----:B------:R0:W-:Y:S02]  /*0170*/  UTMACCTL.PF [UR4] ;  /* 0x00000000040079b9 */ /* 0x0001e40008040000 */
[----:B0-----:R-:W-:Y:S01]  /*0180*/  NOP ;  /* 0x0000000000007918 */ /* 0x001fe20000000000 */
.L_x_1:
[----:B------:R-:W-:Y:S05]  /*0190*/  BSYNC B0 ;  /* 0x0000000000007941 */ /* 0x000fea0003800000 */
.L_x_0:
[----:B------:R-:W0:Y:S01]  /*01a0*/  SHFL.IDX PT, R2, R0, RZ, 0x1f ;  /* 0x00001fff00027589 */ /* 0x000e2200000e0000 */
[----:B------:R-:W-:Y:S01]  /*01b0*/  UISETP.NE.AND UP0, UPT, UR8, 0x3, UPT ;  /* 0x000000030800788c */ /* 0x000fe2000bf05270 */
[----:B------:R-:W-:Y:S01]  /*01c0*/  ISETP.NE.AND P1, PT, RZ, UR6, PT ;  /* 0x00000006ff007c0c */ /* 0x000fe2000bf25270 */
[----:B------:R-:W-:Y:S02]  /*01d0*/  UIADD3 UR10, UR6, -0x1, URZ ;  /* 0xffffffff060a7890 */ /* 0x000fe4000fffe03f */
[----:B------:R-:W-:Y:S02]  /*01e0*/  UISETP.EQ.OR UP0, UPT, UR8, URZ, !UP0 ;  /* 0x0000003f0800728c */ /* 0x000fe4000c702670 */
[----:B------:R-:W-:Y:S02]  /*01f0*/  UISETP.GE.U32.AND UP1, UPT, UR10, 0x2, UPT ;  /* 0x000000020a00788c */ /* 0x000fe4000bf26070 */
[----:B------:R-:W-:-:S04]  /*0200*/  UISETP.EQ.AND UP0, UPT, UR6, URZ, UP0 ;  /* 0x0000003f0600728c */ /* 0x000fc80008702270 */
[----:B------:R-:W-:-:S04]  /*0210*/  USEL UR13, URZ, 0x1, !UP0 ;  /* 0x000000013f0d7887 */ /* 0x000fc8000c000000 */
[----:B------:R-:W-:Y:S01]  /*0220*/  USEL UR13, UR13, 0x2, UP1 ;  /* 0x000000020d0d7887 */ /* 0x000fe20008800000 */
[----:B0-----:R-:W-:-:S13]  /*0230*/  ISETP.NE.AND P0, PT, R2, RZ, PT ;  /* 0x000000ff0200720c */ /* 0x001fda0003f05270 */
[----:B------:R-:W-:Y:S05]  /*0240*/  @P0 BRA `(.L_x_2) ;  /* 0x0000000000580947 */ /* 0x000fea0003800000 */
[----:B------:R-:W0:Y:S01]  /*0250*/  S2UR UR9, SR_CgaCtaId ;  /* 0x00000000000979c3 */ /* 0x000e220000008800 */
[----:B------:R-:W-:Y:S01]  /*0260*/  UMOV UR4, 0x400 ;  /* 0x0000040000047882 */ /* 0x000fe20000000000 */
[----:B------:R-:W-:Y:S01]  /*0270*/  UMOV UR5, 0x1 ;  /* 0x0000000100057882 */ /* 0x000fe20000000000 */
[----:B------:R-:W-:Y:S01]  /*0280*/  UMOV UR6, 0x100 ;  /* 0x0000010000067882 */ /* 0x000fe20000000000 */
[----:B------:R-:W-:Y:S01]  /*0290*/  ELECT P0, URZ, PT ;  /* 0x00000000003f782f */ /* 0x000fe20003800000 */
[----:B------:R-:W-:-:S04]  /*02a0*/  UIADD3 UR6, -UR6, 0x100000, URZ ;  /* 0x0010000006067890 */ /* 0x000fc8000fffe13f */
[----:B------:R-:W-:Y:S02]  /*02b0*/  USHF.L.U32 UR7, UR6, 0xb, URZ ;  /* 0x0000000b06077899 */ /* 0x000fe4000800063f */
[----:B------:R-:W-:Y:S02]  /*02c0*/  USHF.L.U32 UR6, UR6, 0x1, URZ ;  /* 0x0000000106067899 */ /* 0x000fe4000800063f */
[----:B0-----:R-:W-:Y:S02]  /*02d0*/  ULEA UR9, UR9, UR4, 0x18 ;  /* 0x0000000409097291 */ /* 0x001fe4000f8ec03f */
[----:B------:R-:W-:-:S04]  /*02e0*/  UIADD3 UR4, -UR5, 0x100000, URZ ;  /* 0x0010000005047890 */ /* 0x000fc8000fffe13f */
[----:B------:R-:W-:Y:S02]  /*02f0*/  USHF.L.U32 UR5, UR4, 0xb, URZ ;  /* 0x0000000b04057899 */ /* 0x000fe4000800063f */
[----:B------:R-:W-:Y:S01]  /*0300*/  USHF.L.U32 UR4, UR4, 0x1, URZ ;  /* 0x0000000104047899 */ /* 0x000fe2000800063f */
[----:B------:R-:W0:Y:S11]  /*0310*/  FENCE.VIEW.ASYNC.S ;  /* 0x00000000000073c6 */ /* 0x000e360000000000 */
[----:B0-----:R0:W1:Y:S01]  /*0320*/  SYNCS.EXCH.64 URZ, [UR9], UR4 ;  /* 0x00000004093f75b2 */ /* 0x0010620008000100 */
[----:B------:R0:W2:Y:S01]  /*0330*/  SYNCS.EXCH.64 URZ, [UR9+0x20], UR6 ;  /* 0x00002006093f75b2 */ /* 0x0000a20008000100 */
[----:B------:R0:W3:Y:S01]  /*0340*/  SYNCS.EXCH.64 URZ, [UR9+0x8], UR4 ;  /* 0x00000804093f75b2 */ /* 0x0000e20008000100 */
[----:B------:R0:W4:Y:S01]  /*0350*/  SYNCS.EXCH.64 URZ, [UR9+0x28], UR6 ;  /* 0x00002806093f75b2 */ /* 0x0001220008000100 */
[----:B------:R0:W0:Y:S01]  /*0360*/  SYNCS.EXCH.64 URZ, [UR9+0x10], UR4 ;  /* 0x00001004093f75b2 */ /* 0x0000220008000100 */
[----:B------:R0:W0:Y:S01]  /*0370*/  SYNCS.EXCH.64 URZ, [UR9+0x30], UR6 ;  /* 0x00003006093f75b2 */ /* 0x0000220008000100 */
[----:B------:R0:W0:Y:S01]  /*0380*/  SYNCS.EXCH.64 URZ, [UR9+0x18], UR4 ;  /* 0x00001804093f75b2 */ /* 0x0000220008000100 */
[----:B------:R0:W0:Y:S01]  /*0390*/  SYNCS.EXCH.64 URZ, [UR9+0x38], UR6 ;  /* 0x00003806093f75b2 */ /* 0x0000220008000100 */
[----:B------:R-:W-:Y:S01]  /*03a0*/  NOP ;  /* 0x0000000000007918 */ /* 0x000fe20000000000 */
.L_x_2:
[----:B------:R-:W5:Y:S01]  /*03b0*/  LDC R2, c[0x0][0x65c] ;  /* 0x00019700ff027b82 */ /* 0x000f620000000800 */
[----:B------:R-:W1:Y:S01]  /*03c0*/  SHFL.IDX PT, R0, R0, RZ, 0x1f ;  /* 0x00001fff00007589 */ /* 0x000e6200000e0000 */
[----:B------:R-:W-:Y:S01]  /*03d0*/  ELECT P0, URZ, PT ;  /* 0x00000000003f782f */ /* 0x000fe20003800000 */
[----:B------:R-:W-:Y:S01]  /*03e0*/  IMAD.MOV.U32 R3, RZ, RZ, RZ ;  /* 0x000000ffff037224 */ /* 0x000fe200078e00ff */
[----:B0-----:R-:W-:Y:S01]  /*03f0*/  UMOV UR4, 0x20 ;  /* 0x0000002000047882 */ /* 0x001fe20000000000 */
[----:B------:R-:W0:Y:S01]  /*0400*/  S2R R11, SR_CTAID.Y ;  /* 0x00000000000b7919 */ /* 0x000e220000002600 */
[----:B------:R-:W-:Y:S01]  /*0410*/  NOP ;  /* 0x0000000000007918 */ /* 0x000fe20000000000 */
[----:B------:R-:W-:Y:S01]  /*0420*/  NOP ;  /* 0x0000000000007918 */ /* 0x000fe20000000000 */
[----:B-----5:R-:W-:Y:S02]  /*0430*/  ISETP.NE.AND P4, PT, R2, 0x1, PT ;  /* 0x000000010200780c */ /* 0x020fe40003f85270 */
[----:B------:R-:W5:Y:S01]  /*0440*/  S2R R2, SR_CTAID.X ;  /* 0x0000000000027919 */ /* 0x000f620000002500 */
[----:B-1----:R-:W-:-:S10]  /*0450*/  ISETP.NE.OR P0, PT, R0, RZ, !P0 ;  /* 0x000000ff0000720c */ /* 0x002fd40004705670 */
[----:B------:R-:W5:Y:S01]  /*0460*/  @P4 LDC R7, c[0x0][0x10] ;  /* 0x00000400ff074b82 */ /* 0x000f620000000800 */
[----:B0-----:R-:W-:Y:S02]  /*0470*/  @P4 IMAD.MOV.U32 R4, RZ, RZ, R11 ;  /* 0x000000ffff044224 */ /* 0x001fe400078e000b */
[----:B------:R-:W-:Y:S01]  /*0480*/  VOTEU.ALL UP0, P0 ;  /* 0x00000000003f7886 */ /* 0x000fe20000000000 */
[----:B------:R-:W-:Y:S01]  /*0490*/  @P4 IMAD.MOV.U32 R5, RZ, RZ, RZ ;  /* 0x000000ffff054224 */ /* 0x000fe200078e00ff */
[----:B------:R-:W-:Y:S01]  /*04a0*/  VOTEU.ALL UP1, P0 ;  /* 0x00000000003f7886 */ /* 0x000fe20000020000 */
[----:B------:R-:W-:Y:S02]  /*04b0*/  @P4 IMAD.MOV.U32 R13, RZ, RZ, RZ ;  /* 0x000000ffff0d4224 */ /* 0x000fe400078e00ff */
[----:B------:R-:W0:Y:S01]  /*04c0*/  @!P4 LDC R9, c[0x0][0xc] ;  /* 0x00000300ff09cb82 */ /* 0x000e220000000800 */
[----:B------:R-:W-:Y:S01]  /*04d0*/  @!UP0 UMOV UR6, 0x400 ;  /* 0x0000040000068882 */ /* 0x000fe20000000000 */
[----:B------:R-:W-:-:S04]  /*04e0*/  @!UP0 UIADD3 UR4, -UR4, 0x100000, URZ ;  /* 0x0010000004048890 */ /* 0x000fc8000fffe13f */
[----:B------:R-:W-:Y:S02]  /*04f0*/  @!UP0 USHF.L.U32 UR5, UR4, 0xb, URZ ;  /* 0x0000000b04058899 */ /* 0x000fe4000800063f */
[----:B------:R-:W-:Y:S01]  /*0500*/  @!UP0 USHF.L.U32 UR4, UR4, 0x1, URZ ;  /* 0x0000000104048899 */ /* 0x000fe2000800063f */
[----:B------:R-:W1:Y:S01]  /*0510*/  @!UP0 S2UR UR7, SR_CgaCtaId ;  /* 0x00000000000789c3 */ /* 0x000e620000008800 */
[----:B-----5:R-:W-:-:S04]  /*0520*/  @P4 IMAD.WIDE.U32 R6, R2, R7, R4 ;  /* 0x0000000702064225 */ /* 0x020fc800078e0004 */
[----:B------:R-:W-:Y:S02]  /*0530*/  @P4 IMAD.MOV.U32 R10, RZ, RZ, R6 ;  /* 0x000000ffff0a4224 */ /* 0x000fe400078e0006 */
[----:B------:R-:W-:Y:S02]  /*0540*/  @P4 IMAD.IADD R14, R7, 0x1, R13 ;  /* 0x00000001070e4824 */ /* 0x000fe400078e020d */
[----:B0-----:R-:W-:-:S04]  /*0550*/  @!P4 IMAD.WIDE.U32 R4, R9, R11, R2 ;  /* 0x0000000b0904c225 */ /* 0x001fc800078e0002 */
[----:B------:R-:W-:Y:S02]  /*0560*/  @!P4 IMAD.MOV.U32 R10, RZ, RZ, R4 ;  /* 0x000000ffff0ac224 */ /* 0x000fe400078e0004 */
[----:B------:R-:W-:Y:S01]  /*0570*/  @!P4 IMAD.MOV.U32 R14, RZ, RZ, R5 ;  /* 0x000000ffff0ec224 */ /* 0x000fe200078e0005 */
[----:B-1----:R-:W-:Y:S02]  /*0580*/  @!UP0 ULEA UR6, UR7, UR6, 0x18 ;  /* 0x0000000607068291 */ /* 0x002fe4000f8ec03f */
[----:B------:R0:W-:Y:S01]  /*0590*/  STL [R1+0x458], R10 ;  /* 0x0004580a01007387 */ /* 0x0001e20000100800 */
[----:B------:R-:W-:-:S03]  /*05a0*/  VOTEU.ALL UP0, P0 ;  /* 0x00000000003f7886 */ /* 0x000fc60000000000 */
[----:B------:R0:W-:Y:S04]  /*05b0*/  STL [R1+0x454], R14 ;  /* 0x0004540e01007387 */ /* 0x0001e80000100800 */
[----:B------:R-:W1:Y:S02]  /*05c0*/  FENCE.VIEW.ASYNC.S ;  /* 0x00000000000073c6 */ /* 0x000e640000000000 */
[----:B-1----:R0:W2:Y:S01]  /*05d0*/  @!UP0 SYNCS.EXCH.64 URZ, [UR6+0x50], UR4 ;  /* 0x00005004063f85b2 */ /* 0x0020a20008000100 */
[----:B------:R0:W2:Y:S01]  /*05e0*/  @!UP1 SYNCS.EXCH.64 URZ, [UR6+0x58], UR4 ;  /* 0x00005804063f95b2 */ /* 0x0000a20008000100 */
[----:B------:R-:W-:Y:S01]  /*05f0*/  NOP ;  /* 0x0000000000007918 */ /* 0x000fe20000000000 */
[----:B--234-:R-:W-:Y:S06]  /*0600*/  BAR.SYNC.DEFER_BLOCKING 0x0 ;  /* 0x0000000000007b1d */ /* 0x01cfec0000010000 */
[----:B0-----:R-:W-:Y:S05]  /*0610*/  @!P1 BRA `(.L_x_3) ;  /* 0x0000023000e89947 */ /* 0x001fea0003800000 */
[----:B------:R-:W-:-:S06]  /*0620*/  UISETP.GT.U32.AND UP0, UPT, UR10, 0x1, UPT ;  /* 0x000000010a00788c */ /* 0x000fcc000bf04070 */
[----:B------:R-:W-:-:S13]  /*0630*/  PLOP3.LUT P0, PT, PT, PT, UP0, 0x80, 0x0 ;  /* 0x000000000000781c */ /* 0x000fda0003f0f008 */
[----:B------:R-:W-:Y:S05]  /*0640*/  @P0 EXIT ;  /* 0x000000000000094d */ /* 0x000fea0003800000 */
[----:B------:R-:W-:Y:S01]  /*0650*/  IMAD.MOV.U32 R5, RZ, RZ, -0x1 ;  /* 0xffffffffff057424 */ /* 0x000fe200078e00ff */
[----:B------:R-:W-:Y:S01]  /*0660*/  ULDC.64 UR4, c[0x0][0x650] ;  /* 0x0001940000047ab9 */ /* 0x000fe20000000a00 */
[----:B------:R-:W-:Y:S01]  /*0670*/  IMAD.MOV.U32 R4, RZ, RZ, -0x1 ;  /* 0xffffffffff047424 */ /* 0x000fe200078e00ff */
[----:B------:R-:W-:Y:S01]  /*0680*/  ISETP.GE.U32.AND P0, PT, R10, UR4, PT ;  /* 0x000000040a007c0c */ /* 0x000fe2000bf06070 */
[----:B------:R-:W-:Y:S01]  /*0690*/  UMOV UR10, 0xffffffff ;  /* 0xffffffff000a7882 */ /* 0x000fe20000000000 */
[----:B------:R0:W-:Y:S01]  /*06a0*/  STL [R1+0x460], R5 ;  /* 0x0004600501007387 */ /* 0x0001e20000100800 */
[----:B------:R-:W-:Y:S02]  /*06b0*/  PRMT R0, RZ, 0x7610, R0 ;  /* 0x00007610ff007816 */ /* 0x000fe40000000000 */
[----:B------:R-:W-:Y:S01]  /*06c0*/  ISETP.GE.U32.AND.EX P0, PT, R14, UR5, PT, P0 ;  /* 0x000000050e007c0c */ /* 0x000fe2000bf06100 */
[----:B------:R0:W-:-:S12]  /*06d0*/  STL [R1+0x45c], R4 ;  /* 0x00045c0401007387 */ /* 0x0001d80000100800 */
[----:B0-----:R-:W-:Y:S05]  /*06e0*/  @P0 BRA `(.L_x_4) ;  /* 0x00000004006c0947 */ /* 0x001fea0003800000 */
[----:B------:R-:W-:Y:S01]  /*06f0*/  ULDC.64 UR14, c[0x0][0x628] ;  /* 0x00018a00000e7ab9 */ /* 0x000fe20000000a00 */
[----:B------:R-:W0:Y:S01]  /*0700*/  LDC.64 R12, c[0x0][0x620] ;  /* 0x00018800ff0c7b82 */ /* 0x000e220000000a00 */
[----:B------:R-:W-:Y:S01]  /*0710*/  ISETP.NE.U32.AND P0, PT, RZ, UR14, PT ;  /* 0x0000000eff007c0c */ /* 0x000fe2000bf05070 */
[----:B------:R-:W-:Y:S01]  /*0720*/  ULDC UR11, c[0x0][0x630] ;  /* 0x00018c00000b7ab9 */ /* 0x000fe20000000800 */
[----:B------:R-:W-:Y:S02]  /*0730*/  R2UR UR4, R10 ;  /* 0x000000000a0472ca */ /* 0x000fe400000e0000 */
[----:B------:R-:W-:Y:S02]  /*0740*/  ISETP.NE.AND.EX P0, PT, RZ, UR15, PT, P0 ;  /* 0x0000000fff007c0c */ /* 0x000fe4000bf05300 */
[----:B------:R-:W-:-:S11]  /*0750*/  R2UR UR5, R14 ;  /* 0x000000000e0572ca */ /* 0x000fd600000e0000 */
[----:B------:R-:W-:Y:S05]  /*0760*/  @!P0 BRA `(.L_x_5) ;  /* 0x0000000000308947 */ /* 0x000fea0003800000 */
[----:B------:R-:W-:Y:S01]  /*0770*/  R2UR UR4, R10 ;  /* 0x000000000a0472ca */ /* 0x000fe200000e0000 */
[----:B------:R-:W-:Y:S01]  /*0780*/  ULDC UR8, c[0x0][0x634] ;  /* 0x00018d0000087ab9 */ /* 0x000fe20000000800 */
[----:B------:R-:W-:-:S11]  /*0790*/  R2UR UR10, R14 ;  /* 0x000000000e0a72ca */ /* 0x000fd600000e0000 */
[----:B------:R-:W-:-:S04]  /*07a0*/  UIADD3 UR8, UP0, UR4, UR8, URZ ;  /* 0x0000000804087290 */ /* 0x000fc8000ff1e03f */
[----:B------:R-:W-:-:S04]  /*07b0*/  UIADD3.X UR10, URZ, UR10, URZ, UP0, !UPT ;  /* 0x0000000a3f0a7290 */ /* 0x000fc800087fe43f */
[----:B------:R-:W-:-:S04]  /*07c0*/  UIMAD.WIDE.U32 UR4, UR10, UR14, URZ ;  /* 0x0000000e0a0472a5 */ /* 0x000fc8000f8e003f */
[----:B------:R-:W-:Y:S02]  /*07d0*/  UIMAD.WIDE.U32 UR6, UP0, UR8, UR15, UR4 ;  /* 0x0000000f080672a5 */ /* 0x000fe4000f800004 */
[----:B------:R-:W-:Y:S02]  /*07e0*/  UIMAD.WIDE.U32 UR4, UR8, UR14, URZ ;  /* 0x0000000e080472a5 */ /* 0x000fe4000f8e003f */
[----:B------:R-:W-:Y:S02]  /*07f0*/  UIADD3.X UR9, URZ, URZ, URZ, UP0, !UPT ;  /* 0x0000003f3f097290 */ /* 0x000fe400087fe43f */
[----:B------:R-:W-:Y:S01]  /*0800*/  UIADD3 URZ, UP0, UR5, UR6, URZ ;  /* 0x00000006053f7290 */ /* 0x000fe2000ff1e03f */
[----:B------:R-:W-:-:S03]  /*0810*/  UMOV UR8, UR7 ;  /* 0x0000000700087c82 */ /* 0x000fc60008000000 */
[----:B------:R-:W-:-:S12]  /*0820*/  UIMAD.WIDE.U32.X UR4, UR10, UR15, UR8, UP0 ;  /* 0x0000000f0a0472a5 */ /* 0x000fd800080e0408 */
.L_x_5:
[----:B------:R-:W-:Y:S01]  /*0830*/  USHF.R.U64 UR10, UR4, UR11, UR5 ;  /* 0x0000000b040a7299 */ /* 0x000fe20008001205 */
[----:B------:R-:W1:Y:S01]  /*0840*/  LDC R8, c[0x0][0x618] ;  /* 0x00018600ff087b82 */ /* 0x000e620000000800 */
[----:B------:R-:W-:Y:S01]  /*0850*/  USHF.R.U32.HI UR4, URZ, UR11, UR5 ;  /* 0x0000000b3f047299 */ /* 0x000fe20008011605 */
[----:B------:R-:W-:Y:S01]  /*0860*/  I2FP.F32.U32 R0, R2 ;  /* 0x0000000200007245 */ /* 0x000fe20000201000 */
[----:B------:R-:W-:Y:S01]  /*0870*/  IMAD.MOV.U32 R4, RZ, RZ, R10 ;  /* 0x000000ffff047224 */ /* 0x000fe200078e000a */
[----:B------:R-:W-:Y:S01]  /*0880*/  ULDC UR5, c[0x0][0x150] ;  /* 0x0000540000057ab9 */ /* 0x000fe20000000800 */
[----:B------:R-:W-:Y:S01]  /*0890*/  IADD3 R7, P0, RZ, -UR10, RZ ;  /* 0x8000000aff077c10 */ /* 0x000fe2000ff1e0ff */
[----:B------:R-:W-:Y:S02]  /*08a0*/  IMAD.MOV.U32 R5, RZ, RZ, R14 ;  /* 0x000000ffff057224 */ /* 0x000fe400078e000e */
[----:B------:R-:W-:Y:S01]  /*08b0*/  FMUL R0, R0, UR5 ;  /* 0x0000000500007c20 */ /* 0x000fe20008400000 */
[----:B------:R-:W2:Y:S01]  /*08c0*/  LDC.64 R20, c[0x0][0x640] ;  /* 0x00019000ff147b82 */ /* 0x000ea20000000a00 */
[----:B------:R-:W-:Y:S01]  /*08d0*/  IMAD.X R9, RZ, RZ, ~UR4, P0 ;  /* 0x80000004ff097e24 */ /* 0x000fe200080e06ff */
[----:B------:R-:W-:Y:S01]  /*08e0*/  ULDC UR4, c[0x0][0x154] ;  /* 0x0000550000047ab9 */ /* 0x000fe20000000800 */
[----:B0-----:R-:W-:-:S02]  /*08f0*/  IMAD.WIDE.U32 R4, R7, R12, R4 ;  /* 0x0000000c07047225 */ /* 0x001fc400078e0004 */
[----:B------:R-:W0:Y:S03]  /*0900*/  F2I.U32.TRUNC.NTZ R0, R0 ;  /* 0x0000000000007305 */ /* 0x000e26000020f000 */
[----:B------:R-:W3:Y:S01]  /*0910*/  LDC R3, c[0x0][0x144] ;  /* 0x00005100ff037b82 */ /* 0x000ee20000000800 */
[----:B------:R-:W-:-:S04]  /*0920*/  IMAD R6, R9, R12, RZ ;  /* 0x0000000c09067224 */ /* 0x000fc800078e02ff */
[----:B------:R-:W-:-:S03]  /*0930*/  IMAD R7, R7, R13, R6 ;  /* 0x0000000d07077224 */ /* 0x000fc600078e0206 */
[----:B------:R-:W4:Y:S01]  /*0940*/  LDC R10, c[0x0][0x608] ;  /* 0x00018200ff0a7b82 */ /* 0x000f220000000800 */
[----:B------:R-:W-:Y:S02]  /*0950*/  IMAD.IADD R5, R5, 0x1, R7 ;  /* 0x0000000105057824 */ /* 0x000fe400078e0207 */
[----:B------:R-:W-:Y:S02]  /*0960*/  IMAD.MOV.U32 R7, RZ, RZ, -0x1 ;  /* 0xffffffffff077424 */ /* 0x000fe400078e00ff */
[----:B0-----:R-:W-:Y:S01]  /*0970*/  IMAD.MOV R6, RZ, RZ, -R0 ;  /* 0x000000ffff067224 */ /* 0x001fe200078e0a00 */
[----:B-1----:R-:W-:Y:S02]  /*0980*/  SHF.R.U64 R14, R4, R8, R5 ;  /* 0x00000008040e7219 */ /* 0x002fe40000001205 */
[----:B------:R-:W0:Y:S01]  /*0990*/  LDC R18, c[0x0][0x658] ;  /* 0x00019600ff127b82 */ /* 0x000e220000000800 */
[----:B------:R-:W-:Y:S02]  /*09a0*/  I2FP.F32.U32 R4, R11 ;  /* 0x0000000b00047245 */ /* 0x000fe40000201000 */
[----:B--2---:R-:W-:-:S02]  /*09b0*/  ISETP.NE.U32.AND P0, PT, R20, RZ, PT ;  /* 0x000000ff1400720c */ /* 0x004fc40003f05070 */
[----:B------:R-:W-:Y:S01]  /*09c0*/  SHF.R.U32.HI R5, RZ, R8, R5 ;  /* 0x00000008ff057219 */ /* 0x000fe20000011605 */
[----:B------:R-:W-:Y:S01]  /*09d0*/  FMUL R4, R4, UR4 ;  /* 0x0000000404047c20 */ /* 0x000fe20008400000 */
[----:B------:R-:W-:Y:S01]  /*09e0*/  ISETP.NE.AND.EX P0, PT, R21, RZ, PT, P0 ;  /* 0x000000ff1500720c */ /* 0x000fe20003f05300 */
[----:B------:R-:W1:Y:S01]  /*09f0*/  LDC R12, c[0x0][0x148] ;  /* 0x00005200ff0c7b82 */ /* 0x000e620000000800 */
[----:B---3--:R-:W-:-:S07]  /*0a00*/  IMAD R0, R3, R6, R2 ;  /* 0x0000000603007224 */ /* 0x008fce00078e0202 */
[----:B------:R-:W2:Y:S01]  /*0a10*/  LDC R16, c[0x0][0x600] ;  /* 0x00018000ff107b82 */ /* 0x000ea20000000800 */
[-CC-:B----4-:R-:W-:Y:S02]  /*0a20*/  SHF.R.U64 R22, R14, R10.reuse, R5.reuse ;  /* 0x0000000a0e167219 */ /* 0x190fe40000001205 */
[----:B------:R-:W-:Y:S01]  /*0a30*/  SHF.R.U32.HI R3, RZ, R10, R5 ;  /* 0x0000000aff037219 */ /* 0x000fe20000011605 */
[----:B------:R-:W-:Y:S01]  /*0a40*/  IMAD.MOV.U32 R5, RZ, RZ, 0x1 ;  /* 0x00000001ff057424 */ /* 0x000fe200078e00ff */
[----:B------:R3:W4:Y:S03]  /*0a50*/  F2I.U32.TRUNC.NTZ R10, R4 ;  /* 0x00000004000a7305 */ /* 0x000726000020f000 */
[----:B------:R-:W1:Y:S01]  /*0a60*/  LDC R15, c[0x0][0x648] ;  /* 0x00019200ff0f7b82 */ /* 0x000e620000000800 */
[-C--:B0-----:R-:W-:Y:S02]  /*0a70*/  SHF.L.U32 R2, R7, R18.reuse, RZ ;  /* 0x0000001207027219 */ /* 0x081fe400000006ff */
[----:B------:R-:W-:-:S02]  /*0a80*/  SHF.R.U64 R24, R22, R18, R3 ;  /* 0x0000001216187219 */ /* 0x000fc40000001203 */
[----:B------:R-:W-:Y:S02]  /*0a90*/  LOP3.LUT R9, RZ, R2, RZ, 0x33, !PT ;  /* 0x00000002ff097212 */ /* 0x000fe400078e33ff */
[-C--:B------:R-:W-:Y:S01]  /*0aa0*/  SHF.R.U32.HI R3, RZ, R18.reuse, R3 ;  /* 0x00000012ff037219 */ /* 0x080fe20000011603 */
[----:B------:R-:W0:Y:S01]  /*0ab0*/  LDC R17, c[0x0][0x638] ;  /* 0x00018e00ff117b82 */ /* 0x000e220000000800 */
[----:B------:R-:W-:Y:S01]  /*0ac0*/  SHF.L.U32 R8, R5, R18, RZ ;  /* 0x0000001205087219 */ /* 0x000fe200000006ff */
[----:B------:R-:W-:-:S06]  /*0ad0*/  IMAD.MOV.U32 R2, RZ, RZ, R24 ;  /* 0x000000ffff027224 */ /* 0x000fcc00078e0018 */
[----:B------:R-:W0:Y:S01]  /*0ae0*/  LDC R19, c[0x0][0x610] ;  /* 0x00018400ff137b82 */ /* 0x000e220000000800 */
[----:B---34-:R-:W-:Y:S05]  /*0af0*/  @!P0 BRA `(.L_x_6) ;  /* 0x0000000000288947 */ /* 0x018fea0003800000 */
[----:B------:R-:W3:Y:S02]  /*0b00*/  LDC R7, c[0x0][0x64c] ;  /* 0x00019300ff077b82 */ /* 0x000ee40000000800 */
[----:B---3--:R-:W-:-:S05]  /*0b10*/  IADD3 R7, P0, R24, R7, RZ ;  /* 0x0000000718077210 */ /* 0x008fca0007f1e0ff */
[----:B------:R-:W-:-:S04]  /*0b20*/  IMAD.X R13, RZ, RZ, R3, P0 ;  /* 0x000000ffff0d7224 */ /* 0x000fc800000e0603 */
[----:B------:R-:W-:-:S04]  /*0b30*/  IMAD.WIDE.U32 R2, R13, R20, RZ ;  /* 0x000000140d027225 */ /* 0x000fc800078e00ff */
[----:B------:R-:W-:-:S04]  /*0b40*/  IMAD.WIDE.U32 R4, P0, R7, R21, R2 ;  /* 0x0000001507047225 */ /* 0x000fc80007800002 */
[----:B------:R-:W-:-:S04]  /*0b50*/  IMAD.WIDE.U32 R2, R7, R20, RZ ;  /* 0x0000001407027225 */ /* 0x000fc800078e00ff */
[----:B------:R-:W-:Y:S01]  /*0b60*/  IMAD.X R7, RZ, RZ, RZ, P0 ;  /* 0x000000ffff077224 */ /* 0x000fe200000e06ff */
[----:B------:R-:W-:Y:S01]  /*0b70*/  IADD3 RZ, P0, R3, R4, RZ ;  /* 0x0000000403ff7210 */ /* 0x000fe20007f1e0ff */
[----:B------:R-:W-:-:S04]  /*0b80*/  IMAD.MOV.U32 R6, RZ, RZ, R5 ;  /* 0x000000ffff067224 */ /* 0x000fc800078e0005 */
[----:B------:R-:W-:-:S08]  /*0b90*/  IMAD.WIDE.U32.X R2, R13, R21, R6, P0 ;  /* 0x000000150d027225 */ /* 0x000fd000000e0406 */
.L_x_6:
[----:B-1----:R-:W-:Y:S01]  /*0ba0*/  SHF.R.U64 R2, R2, R15, R3 ;  /* 0x0000000f02027219 */ /* 0x002fe20000001203 */
[----:B--2---:R-:W-:Y:S01]  /*0bb0*/  VIADD R3, R16, 0xffffffff ;  /* 0xffffffff10037836 */ /* 0x004fe20000000000 */
[----:B------:R-:W-:Y:S01]  /*0bc0*/  LOP3.LUT R9, R22, R9, RZ, 0xc0, !PT ;  /* 0x0000000916097212 */ /* 0x000fe200078ec0ff */
[----:B------:R-:W-:Y:S02]  /*0bd0*/  IMAD.MOV R10, RZ, RZ, -R10 ;  /* 0x000000ffff0a7224 */ /* 0x000fe400078e0a0a */
[----:B------:R-:W-:Y:S01]  /*0be0*/  IMAD.MOV R4, RZ, RZ, -R2 ;  /* 0x000000ffff047224 */ /* 0x000fe200078e0a02 */
[----:B------:R-:W-:Y:S01]  /*0bf0*/  LOP3.LUT R14, R14, R3, RZ, 0xc0, !PT ;  /* 0x000000030e0e7212 */ /* 0x000fe200078ec0ff */
[----:B------:R-:W-:Y:S02]  /*0c00*/  @P4 IMAD R0, R12, R10, R11 ;  /* 0x0000000a0c004224 */ /* 0x000fe400078e020b */
[----:B------:R-:W-:Y:S02]  /*0c10*/  IMAD R9, R8, R2, R9 ;  /* 0x0000000208097224 */ /* 0x000fe400078e0209 */
[----:B0-----:R-:W-:-:S02]  /*0c20*/  IMAD R3, R4, R17, R24 ;  /* 0x0000001104037224 */ /* 0x001fc400078e0218 */
[----:B------:R-:W-:Y:S02]  /*0c30*/  IMAD R2, R9, R19, R0 ;  /* 0x0000001309027224 */ /* 0x000fe400078e0200 */
[----:B------:R-:W-:Y:S02]  /*0c40*/  IMAD R3, R3, R16, R14 ;  /* 0x0000001003037224 */ /* 0x000fe400078e020e */
[----:B------:R-:W-:-:S03]  /*0c50*/  IMAD.MOV.U32 R0, RZ, RZ, 0x1 ;  /* 0x00000001ff007424 */ /* 0x000fc600078e00ff */
[----:B------:R-:W-:Y:S02]  /*0c60*/  SEL R4, R3, R2, !P4 ;  /* 0x0000000203047207 */ /* 0x000fe40006000000 */
[----:B------:R-:W-:-:S03]  /*0c70*/  SEL R2, R2, R3, !P4 ;  /* 0x0000000302027207 */ /* 0x000fc60006000000 */
[----:B------:R0:W-:Y:S04]  /*0c80*/  STL [R1+0x45c], R4 ;  /* 0x00045c0401007387 */ /* 0x0001e80000100800 */
[----:B------:R0:W-:Y:S02]  /*0c90*/  STL [R1+0x460], R2 ;  /* 0x0004600201007387 */ /* 0x0001e40000100800 */
.L_x_4:
[----:B------:R-:W-:-:S08]  /*0ca0*/  NOP ;  /* 0x0000000000007918 */ /* 0x000fd00000000000 */
[----:B------:R-:W1:Y:S02]  /*0cb0*/  USETMAXREG.TRY_ALLOC.CTAPOOL UP0, 0xf0 ;  /* 0x000000f0000079c8 */ /* 0x000e640008000600 */
[----:B-1----:R-:W-:-:S13]  /*0cc0*/  PLOP3.LUT P0, PT, PT, PT, UP0, 0x80, 0x0 ;  /* 0x000000000000781c */ /* 0x002fda0003f0f008 */
[----:B------:R-:W-:Y:S05]  /*0cd0*/  @!P0 BRA `(.L_x_4) ;  /* 0xfffffffc00f08947 */ /* 0x000fea000383ffff */
[----:B------:R-:W-:Y:S01]  /*0ce0*/  ULDC.64 UR4, c[0x0][0x598] ;  /* 0x0001660000047ab9 */ /* 0x000fe20000000a00 */
[----:B------:R-:W-:Y:S01]  /*0cf0*/  ULDC.64 UR20, c[0x0][0x208] ;  /* 0x0000820000147ab9 */ /* 0x000fe20000000a00 */
[----:B------:R-:W-:-:S04]  /*0d00*/  ISETP.NE.U32.AND P0, PT, RZ, UR4, PT ;  /* 0x00000004ff007c0c */ /* 0x000fc8000bf05070 */
[----:B------:R-:W-:-:S13]  /*0d10*/  ISETP.NE.AND.EX P0, PT, RZ, UR5, PT, P0 ;  /* 0x00000005ff007c0c */ /* 0x000fda000bf05300 */
[----:B------:R-:W-:Y:S05]  /*0d20*/  @!P0 BRA `(.L_x_7) ;  /* 0x0000000000208947 */ /* 0x000fea0003800000 */
[----:B0-----:R-:W0:Y:S02]  /*0d30*/  LDC.64 R2, c[0x0][0x598] ;  /* 0x00016600ff027b82 */ /* 0x001e240000000a00 */
[----:B0-----:R-:W2:Y:S02]  /*0d40*/  LDG.E.64 R2, desc[UR20][R2.64] ;  /* 0x0000001402027981 */ /* 0x001ea4000c1e1b00 */
[----:B--2---:R-:W-:-:S04]  /*0d50*/  ISETP.NE.U32.AND P0, PT, R2, RZ, PT ;  /* 0x000000ff0200720c */ /* 0x004fc80003f05070 */
[----:B------:R-:W-:-:S13]  /*0d60*/  ISETP.NE.AND.EX P0, PT, R3, RZ, PT, P0 ;  /* 0x000000ff0300720c */ /* 0x000fda0003f05300 */
[----:B------:R-:W-:Y:S05]  /*0d70*/  @!P0 BRA `(.L_x_7) ;  /* 0x00000000000c8947 */ /* 0x000fea0003800000 */
[----:B------:R-:W2:Y:S02]  /*0d80*/  LD.E R2, desc[UR20][R2.64] ;  /* 0x0000001402027980 */ /* 0x000ea4000c101900 */
[----:B--2---:R-:W-:Y:S01]  /*0d90*/  R2UR UR22, R2 ;  /* 0x00000000021672ca */ /* 0x004fe200000e0000 */
[----:B------:R-:W-:-:S14]  /*0da0*/  BRA `(.L_x_8) ;  /* 0x0000000000247947 */ /* 0x000fdc0003800000 */
.L_x_7:
[----:B------:R-:W-:Y:S02]  /*0db0*/  ULDC.64 UR4, c[0x0][0x588] ;  /* 0x0001620000047ab9 */ /* 0x000fe40000000a00 */
[----:B------:R-:W-:-:S04]  /*0dc0*/  ISETP.NE.U32.AND P0, PT, RZ, UR4, PT ;  /* 0x00000004ff007c0c */ /* 0x000fc8000bf05070 */
[----:B------:R-:W-:-:S13]  /*0dd0*/  ISETP.NE.AND.EX P0, PT, RZ, UR5, PT, P0 ;  /* 0x00000005ff007c0c */ /* 0x000fda000bf05300 */
[----:B------:R-:W-:Y:S05]  /*0de0*/  @!P0 BRA `(.L_x_9) ;  /* 0x0000000000108947 */ /* 0x000fea0003800000 */
[----:B0-----:R-:W0:Y:S02]  /*0df0*/  LDC.64 R2, c[0x0][0x588] ;  /* 0x00016200ff027b82 */ /* 0x001e240000000a00 */
[----:B0-----:R-:W2:Y:S02]  /*0e00*/  LDG.E R2, desc[UR20][R2.64] ;  /* 0x0000001402027981 */ /* 0x001ea4000c1e1900 */
[----:B--2---:R-:W-:Y:S01]  /*0e10*/  R2UR UR22, R2 ;  /* 0x00000000021672ca */ /* 0x004fe200000e0000 */
[----:B------:R-:W-:-:S14]  /*0e20*/  BRA `(.L_x_8) ;  /* 0x0000000000047947 */ /* 0x000fdc0003800000 */
.L_x_9:
[----:B------:R-:W-:-:S05]  /*0e30*/  ULDC UR22, c[0x0][0x580] ;  /* 0x0001600000167ab9 */ /* 0x000fca0000000800 */
.L_x_8:
[----:B------:R-:W-:Y:S02]  /*0e40*/  ULDC.64 UR4, c[0x0][0x5a0] ;  /* 0x0001680000047ab9 */ /* 0x000fe40000000a00 */
        /* <DEDUP_REMOVED lines=11> */
.L_x_10:
        /* <DEDUP_REMOVED lines=8> */
.L_x_12:
[----:B------:R-:W-:-:S05]  /*0f80*/  ULDC UR23, c[0x0][0x584] ;  /* 0x0001610000177ab9 */ /* 0x000fca0000000800 */
.L_x_11:
[----:B------:R-:W-:-:S13]  /*0f90*/  LOP3.LUT P0, RZ, R0, 0xff, RZ, 0xc0, !PT ;  /* 0x000000ff00ff7812 */ /* 0x000fda000780c0ff */
[----:B------:R-:W-:Y:S05]  /*0fa0*/  @!P0 EXIT ;  /* 0x000000000000894d */ /* 0x000fea0003800000 */
[----:B------:R-:W-:Y:S01]  /*0fb0*/  ULDC UR4, c[0x0][0x28c] ;  /* 0x0000a30000047ab9 */ /* 0x000fe20000000800 */
[----:B------:R-:W-:Y:S02]  /*0fc0*/  ULOP3.LUT UR24, UR13, 0x1, URZ, 0xfc, !UPT ;  /* 0x000000010d187892 */ /* 0x000fe4000f8efc3f */
[----:B------:R-:W-:-:S04]  /*0fd0*/  UIADD3 UR4, UR4, 0x3f, URZ ;  /* 0x0000003f04047890 */ /* 0x000fc8000fffe03f */
[----:B------:R-:W-:-:S04]  /*0fe0*/  USHF.R.S32.HI UR5, URZ, 0x1f, UR4 ;  /* 0x0000001f3f057899 */ /* 0x000fc80008011404 */
[----:B------:R-:W-:-:S03]  /*0ff0*/  ULEA.HI UR5, UR5, UR4, URZ, 0x6 ;  /* 0x0000000405057291 */ /* 0x000fc6000f8f303f */
[----:B------:R-:W-:Y:S01]  /*1000*/  UMOV UR4, URZ ;  /* 0x0000003f00047c82 */ /* 0x000fe20008000000 */
[----:B------:R-:W-:-:S03]  /*1010*/  USHF.R.S32.HI UR9, URZ, 0x6, UR5 ;  /* 0x000000063f097899 */ /* 0x000fc60008011405 */
[----:B------:R-:W-:-:S09]  /*1020*/  UMOV UR5, URZ ;  /* 0x0000003f00057c82 */ /* 0x000fd20008000000 */
.L_x_549:
[----:B------:R-:W-:Y:S01]  /*1030*/  STL [R1+0x450], RZ ;  /* 0x000450ff01007387 */ /* 0x000fe20000100800 */
[----:B-1----:R-:W1:Y:S01]  /*1040*/  S2UR UR16, SR_CgaCtaId ;  /* 0x00000000001079c3 */ /* 0x002e620000008800 */
[----:B------:R-:W-:Y:S01]  /*1050*/  UMOV UR15, 0x400 ;  /* 0x00000400000f7882 */ /* 0x000fe20000000000 */
[----:B------:R-:W-:Y:S01]  /*1060*/  UMOV UR6, URZ ;  /* 0x0000003f00067c82 */ /* 0x000fe20008000000 */
[----:B------:R-:W-:Y:S01]  /*1070*/  STL [R1+0x44c], RZ ;  /* 0x00044cff01007387 */ /* 0x000fe20000100800 */
[----:B------:R-:W-:Y:S01]  /*1080*/  UMOV UR7, URZ ;  /* 0x0000003f00077c82 */ /* 0x000fe20008000000 */
[----:B------:R-:W-:Y:S01]  /*1090*/  UMOV UR8, URZ ;  /* 0x0000003f00087c82 */ /* 0x000fe20008000000 */
[----:B------:R-:W-:Y:S01]  /*10a0*/  CS2R R236, SRZ ;  /* 0x0000000000ec7805 */ /* 0x000fe2000001ff00 */
[----:B------:R-:W-:Y:S01]  /*10b0*/  STL [R1+0x448], RZ ;  /* 0x000448ff01007387 */ /* 0x000fe20000100800 */
[----:B0-2---:R-:W0:Y:S01]  /*10c0*/  LDC R2, c[0x0][0x28c] ;  /* 0x0000a300ff027b82 */ /* 0x005e220000000800 */
[----:B------:R-:W-:-:S02]  /*10d0*/  CS2R R234, SRZ ;  /* 0x0000000000ea7805 */ /* 0x000fc4000001ff00 */
[----:B------:R-:W-:Y:S01]  /*10e0*/  CS2R R232, SRZ ;  /* 0x0000000000e87805 */ /* 0x000fe2000001ff00 */
[----:B------:R-:W-:Y:S01]  /*10f0*/  STL [R1+0x444], RZ ;  /* 0x000444ff01007387 */ /* 0x000fe20000100800 */
[----:B------:R-:W-:Y:S02]  /*1100*/  CS2R R230, SRZ ;  /* 0x0000000000e67805 */ /* 0x000fe4000001ff00 */
[----:B------:R-:W-:Y:S02]  /*1110*/  CS2R R228, SRZ ;  /* 0x0000000000e47805 */ /* 0x000fe4000001ff00 */
[----:B------:R-:W-:Y:S01]  /*1120*/  CS2R R226, SRZ ;  /* 0x0000000000e27805 */ /* 0x000fe2000001ff00 */
[----:B------:R-:W-:Y:S01]  /*1130*/  STL [R1+0x440], RZ ;  /* 0x000440ff01007387 */ /* 0x000fe20000100800 */
[----:B------:R-:W-:Y:S02]  /*1140*/  CS2R R224, SRZ ;  /* 0x0000000000e07805 */ /* 0x000fe4000001ff00 */
        /* <DEDUP_REMOVED lines=15> */
[----:B0-----:R-:W-:Y:S02]  /*1240*/  ISETP.GE.AND P0, PT, R2, 0x1, PT ;  /* 0x000000010200780c */ /* 0x001fe40003f06270 */
        /* <DEDUP_REMOVED lines=47> */
[----:B------:R-:W-:Y:S01]  /*1540*/  IMAD.MOV.U32 R3, RZ, RZ, RZ ;  /* 0x000000ffff037224 */ /* 0x000fe200078e00ff */
[----:B------:R-:W-:Y:S02]  /*1550*/  CS2R R24, SRZ ;  /* 0x0000000000187805 */ /* 0x000fe4000001ff00 */
[----:B------:R-:W-:Y:S01]  /*1560*/  CS2R R26, SRZ ;  /* 0x00000000001a7805 */ /* 0x000fe2000001ff00 */
[----:B------:R-:W-:Y:S01]  /*1570*/  STL [R1+0x3fc], RZ ;  /* 0x0003fcff01007387 */ /* 0x000fe20000100800 */
[----:B------:R-:W-:-:S02]  /*1580*/  CS2R R28, SRZ ;  /* 0x00000000001c7805 */ /* 0x000fc4000001ff00 */
[----:B------:R-:W-:Y:S02]  /*1590*/  CS2R R30, SRZ ;  /* 0x00000000001e7805 */ /* 0x000fe4000001ff00 */
[----:B------:R-:W-:Y:S01]  /*15a0*/  CS2R R32, SRZ ;  /* 0x0000000000207805 */ /* 0x000fe2000001ff00 */
[----:B------:R-:W-:Y:S01]  /*15b0*/  STL [R1+0x3f8], RZ ;  /* 0x0003f8ff01007387 */ /* 0x000fe20000100800 */
[----:B------:R-:W-:Y:S02]  /*15c0*/  CS2R R34, SRZ ;  /* 0x0000000000227805 */ /* 0x000fe4000001ff00 */
        /* <DEDUP_REMOVED lines=76> */
[----:B------:R-:W-:Y:S01]  /*1a90*/  CS2R R150, SRZ ;  /* 0x0000000000967805 */ /* 0x000fe2000001ff00 */
[----:B------:R-:W-:Y:S04]  /*1aa0*/  STL [R1+0x3a8], RZ ;  /* 0x0003a8ff01007387 */ /* 0x000fe80000100800 */
        /* <DEDUP_REMOVED lines=106> */
[----:B------:R-:W-:Y:S04]  /*2150*/  STL [R1], RZ ;  /* 0x000000ff01007387 */ /* 0x000fe80000100800 */
        /* <DEDUP_REMOVED lines=39> */
[----:B------:R-:W-:Y:S01]  /*23d0*/  STL [R1+0xa0], RZ ;  /* 0x0000a0ff01007387 */ /* 0x000fe20000100800 */
[----:B------:R-:W0:Y:S03]  /*23e0*/  S2R R0, SR_TID.X ;  /* 0x0000000000007919 */ /* 0x000e260000002100 */
        /* <DEDUP_REMOVED lines=8> */
[----:B0-----:R-:W-:-:S03]  /*2470*/  LOP3.LUT R0, R0, 0x80, RZ, 0xc0, !PT ;  /* 0x0000008000007812 */ /* 0x001fc600078ec0ff */
[----:B------:R-:W-:Y:S01]  /*2480*/  STL [R1+0xc4], RZ ;  /* 0x0000c4ff01007387 */ /* 0x000fe20000100800 */
[----:B------:R-:W-:-:S03]  /*2490*/  SHF.R.U32.HI R0, RZ, 0x7, R0 ;  /* 0x00000007ff007819 */ /* 0x000fc60000011600 */
        /* <DEDUP_REMOVED lines=33> */
[----:B------:R-:W0:Y:S04]  /*26b0*/  SHFL.IDX PT, R0, R0, RZ, 0x1f ;  /* 0x00001fff00007589 */ /* 0x000e2800000e0000 */
[----:B------:R2:W-:Y:S04]  /*26c0*/  STL [R1+0x14c], RZ ;  /* 0x00014cff01007387 */ /* 0x0005e80000100800 */
[----:B------:R2:W-:Y:S04]  /*26d0*/  STL [R1+0x150], RZ ;  /* 0x000150ff01007387 */ /* 0x0005e80000100800 */
[----:B------:R2:W-:Y:S04]  /*26e0*/  STL [R1+0x154], RZ ;  /* 0x000154ff01007387 */ /* 0x0005e80000100800 */
[----:B------:R2:W-:Y:S04]  /*26f0*/  STL [R1+0x158], RZ ;  /* 0x000158ff01007387 */ /* 0x0005e80000100800 */
[----:B------:R2:W-:Y:S04]  /*2700*/  STL [R1+0x15c], RZ ;  /* 0x00015cff01007387 */ /* 0x0005e80000100800 */
[----:B------:R2:W-:Y:S01]  /*2710*/  STL [R1+0x160], RZ ;  /* 0x000160ff01007387 */ /* 0x0005e20000100800 */
[----:B0-----:R-:W-:Y:S01]  /*2720*/  R2UR UR12, R0 ;  /* 0x00000000000c72ca */ /* 0x001fe200000e0000 */
[----:B------:R-:W-:-:S02]  /*2730*/  IMAD.U32 R0, RZ, RZ, UR4 ;  /* 0x00000004ff007e24 */ /* 0x000fc4000f8e00ff */
[----:B------:R2:W-:Y:S04]  /*2740*/  STL [R1+0x164], RZ ;  /* 0x000164ff01007387 */ /* 0x0005e80000100800 */
[----:B------:R2:W-:Y:S04]  /*2750*/  STL [R1+0x168], RZ ;  /* 0x000168ff01007387 */ /* 0x0005e80000100800 */
[----:B------:R2:W-:Y:S02]  /*2760*/  STL [R1+0x16c], RZ ;  /* 0x00016cff01007387 */ /* 0x0005e40000100800 */
[----:B------:R-:W-:-:S02]  /*2770*/  ULEA.HI UR11, UR12, UR12, URZ, 0x1 ;  /* 0x0000000c0c0b7291 */ /* 0x000fc4000f8f083f */
[----:B------:R2:W-:Y:S02]  /*2780*/  STL [R1+0x170], RZ ;  /* 0x000170ff01007387 */ /* 0x0005e40000100800 */
[----:B------:R-:W-:Y:S02]  /*2790*/  ULOP3.LUT UR14, UR11, 0xffffe, URZ, 0xc0, !UPT ;  /* 0x000ffffe0b0e7892 */ /* 0x000fe4000f8ec03f */
[----:B------:R2:W-:Y:S01]  /*27a0*/  STL [R1+0x174], RZ ;  /* 0x000174ff01007387 */ /* 0x0005e20000100800 */
[----:B-1----:R-:W-:Y:S02]  /*27b0*/  ULEA UR11, UR16, UR15, 0x18 ;  /* 0x0000000f100b7291 */ /* 0x002fe4000f8ec03f */
[----:B------:R-:W-:Y:S01]  /*27c0*/  UIADD3 UR14, UR12, -UR14, URZ ;  /* 0x8000000e0c0e7290 */ /* 0x000fe2000fffe03f */
[----:B------:R2:W-:Y:S03]  /*27d0*/  STL [R1+0x178], RZ ;  /* 0x000178ff01007387 */ /* 0x0005e60000100800 */
[----:B------:R-:W-:Y:S01]  /*27e0*/  ULEA UR14, UR14, UR11, 0xc ;  /* 0x0000000b0e0e7291 */ /* 0x000fe2000f8e603f */
[----:B------:R2:W-:Y:S03]  /*27f0*/  STL [R1+0x17c], RZ ;  /* 0x00017cff01007387 */ /* 0x0005e60000100800 */
[----:B------:R-:W-:Y:S01]  /*2800*/  UIADD3 UR14, UR14, 0x100, URZ ;  /* 0x000001000e0e7890 */ /* 0x000fe2000fffe03f */
[----:B------:R2:W-:Y:S03]  /*2810*/  STL [R1+0x180], RZ ;  /* 0x000180ff01007387 */ /* 0x0005e60000100800 */
[----:B------:R-:W-:Y:S01]  /*2820*/  USHF.R.U32.HI UR12, URZ, 0x4, UR14 ;  /* 0x000000043f0c7899 */ /* 0x000fe2000801160e */
[----:B------:R2:W-:Y:S02]  /*2830*/  STL [R1+0x184], RZ ;  /* 0x000184ff01007387 */ /* 0x0005e40000100800 */
[----:B------:R-:W-:Y:S01]  /*2840*/  UMOV UR14, UR5 ;  /* 0x00000005000e7c82 */ /* 0x000fe20008000000 */
[----:B------:R-:W-:Y:S01]  /*2850*/  ULOP3.LUT UR12, UR12, 0x3fff, URZ, 0xc0, !UPT ;  /* 0x00003fff0c0c7892 */ /* 0x000fe2000f8ec03f */
[----:B------:R2:W-:Y:S04]  /*2860*/  STL [R1+0x188], RZ ;  /* 0x000188ff01007387 */ /* 0x0005e80000100800 */
        /* <DEDUP_REMOVED lines=28> */
[----:B------:R2:W-:Y:S01]  /*2a30*/  STL [R1+0x1fc], RZ ;  /* 0x0001fcff01007387 */ /* 0x0005e20000100800 */
[----:B------:R-:W-:Y:S05]  /*2a40*/  @!P0 BRA `(.L_x_13) ;  /* 0x0000004000c08947 */ /* 0x000fea0003800000 */
[----:B------:R-:W-:-:S06]  /*2a50*/  UISETP.NE.AND UP0, UPT, UR24, 0x3, UPT ;  /* 0x000000031800788c */ /* 0x000fcc000bf05270 */
[----:B------:R-:W-:-:S13]  /*2a60*/  PLOP3.LUT P1, PT, PT, PT, UP0, 0x80, 0x0 ;  /* 0x000000000000781c */ /* 0x000fda0003f2f008 */
[----:B------:R-:W-:Y:S05]  /*2a70*/  @!P1 BRA `(.L_x_14) ;  /* 0x0000000000049947 */ /* 0x000fea0003800000 */
[----:B------:R-:W-:Y:S01]  /*2a80*/  BPT.TRAP 0x1 ;  /* 0x000000040000795c */ /* 0x000fe20000300000 */
.L_x_14:
[----:B------:R-:W-:Y:S01]  /*2a90*/  ULEA UR6, UR5, UR11, 0x3 ;  /* 0x0000000b05067291 */ /* 0x000fe2000f8e183f */
[----:B------:R-:W-:-:S05]  /*2aa0*/  IMAD.U32 R0, RZ, RZ, UR4 ;  /* 0x00000004ff007e24 */ /* 0x000fca000f8e00ff */
[----:B------:R-:W-:-:S04]  /*2ab0*/  SHF.L.U32 R0, R0, 0x1f, RZ ;  /* 0x0000001f00007819 */ /* 0x000fc800000006ff */
[----:B------:R0:W1:Y:S01]  /*2ac0*/  SYNCS.PHASECHK.TRANS64.TRYWAIT P0, [UR6], R0 ;  /* 0x00000000ff0075a7 */ /* 0x0000620008000146 */
[----:B------:R-:W-:Y:S05]  /*2ad0*/  @!P1 BRA `(.L_x_15) ;  /* 0x0000000000049947 */ /* 0x000fea0003800000 */
[----:B------:R-:W-:Y:S01]  /*2ae0*/  BPT.TRAP 0x1 ;  /* 0x000000040000795c */ /* 0x000fe20000300000 */
.L_x_15:
[----:B-1----:R-:W-:Y:S05]  /*2af0*/  @P0 BRA `(.L_x_16) ;  /* 0x0000000000080947 */ /* 0x002fea0003800000 */
[----:B------:R-:W1:Y:S02]  /*2b00*/  SYNCS.PHASECHK.TRANS64.TRYWAIT P0, [UR6], R0 ;  /* 0x00000000ff0075a7 */ /* 0x000e640008000146 */
[----:B-1----:R-:W-:Y:S05]  /*2b10*/  @!P0 BRA `(.L_x_17) ;  /* 0x0000022400588947 */ /* 0x002fea0003800000 */
.L_x_16:
[----:B------:R-:W-:Y:S01]  /*2b20*/  UIADD3 UR6, UR11, 0x10100, URZ ;  /* 0x000101000b067890 */ /* 0x000fe2000fffe03f */
[----:B------:R-:W-:Y:S01]  /*2b30*/  WARPGROUP.ARRIVE ;  /* 0x00000000000079c5 */ /* 0x000fe20000000000 */
[----:B------:R-:W-:Y:S02]  /*2b40*/  ULOP3.LUT UR7, UR12, 0x10000, URZ, 0xfc, !UPT ;  /* 0x000100000c077892 */ /* 0x000fe4000f8efc3f */
[----:B------:R-:W-:Y:S02]  /*2b50*/  USHF.R.U32.HI UR6, URZ, 0x4, UR6 ;  /* 0x000000043f067899 */ /* 0x000fe40008011606 */
[----:B------:R-:W-:Y:S02]  /*2b60*/  ULEA UR7, UR5, UR7, 0xa ;  /* 0x0000000705077291 */ /* 0x000fe4000f8e503f */
[----:B------:R-:W-:Y:S01]  /*2b70*/  ULOP3.LUT UR6, UR6, 0x3fff, URZ, 0xc0, !UPT ;  /* 0x00003fff06067892 */ /* 0x000fe2000f8ec03f */
[----:B------:R-:W-:Y:S01]  /*2b80*/  UMOV UR17, 0x80000020 ;  /* 0x8000002000117882 */ /* 0x000fe20000000000 */
[----:B------:R-:W-:-:S02]  /*2b90*/  UMOV UR19, 0x80000020 ;  /* 0x8000002000137882 */ /* 0x000fc40000000000 */
[----:B------:R-:W-:Y:S01]  /*2ba0*/  ULOP3.LUT UR6, UR6, 0x10000, URZ, 0xfc, !UPT ;  /* 0x0001000006067892 */ /* 0x000fe2000f8efc3f */
[----:B------:R-:W-:-:S03]  /*2bb0*/  UMOV UR16, UR7 ;  /* 0x0000000700107c82 */ /* 0x000fc60008000000 */
[----:B------:R-:W-:-:S03]  /*2bc0*/  ULEA UR8, UR5, UR6, 0xa ;  /* 0x0000000605087291 */ /* 0x000fc6000f8e503f */
[----:B------:R-:W-:-:S04]  /*2bd0*/  UMOV UR6, 0x2 ;  /* 0x0000000200067882 */ /* 0x000fc80000000000 */
[----:B------:R-:W-:Y:S02]  /*2be0*/  UMOV UR18, UR8 ;  /* 0x0000000800127c82 */ /* 0x000fe40008000000 */
[----:B------:R-:W-:Y:S01]  /*2bf0*/  QGMMA.64x256x32.F32.E4M3.E4M3 R24, gdesc[UR16], RZ, !UPT, gsb0 ;  /* 0x03e00000101879f3 */ /* 0x000fe2000c0008ff */
[----:B------:R-:W-:Y:S01]  /*2c00*/  UIADD3 UR16, UR7, 0x200, URZ ;  /* 0x0000020007107890 */ /* 0x000fe2000fffe03f */
[----:B------:R-:W-:Y:S01]  /*2c10*/  UMOV UR17, 0x80000020 ;  /* 0x8000002000117882 */ /* 0x000fe20000000000 */
[----:B------:R-:W-:Y:S02]  /*2c20*/  WARPGROUP.DEPBAR.LE gsb0, 0x0 ;  /* 0x00008000000079c5 */ /* 0x000fe40000010000 */
[----:B------:R-:W-:Y:S04]  /*2c30*/  STL.64 [R1], R24 ;  /* 0x0000001801007387 */ /* 0x000fe80000100a00 */
[----:B------:R-:W-:Y:S04]  /*2c40*/  STL.64 [R1+0x8], R26 ;  /* 0x0000081a01007387 */ /* 0x000fe80000100a00 */
        /* <DEDUP_REMOVED lines=61> */
[----:B------:R3:W-:Y:S02]  /*3020*/  STL.64 [R1+0x1f8], R150 ;  /* 0x0001f89601007387 */ /* 0x0007e40000100a00 */
[----:B---3--:R-:W-:-:S06]  /*3030*/  WARPGROUP.ARRIVE ;  /* 0x00000000000079c5 */ /* 0x008fcc0000000000 */
[----:B------:R-:W-:Y:S03]  /*3040*/  QGMMA.64x256x32.F32.E4M3.E4M3 R24, gdesc[UR16], RZ, !UPT, gsb0 ;  /* 0x03e00000101879f3 */ /* 0x000fe6000c0008ff */
[----:B------:R-:W-:Y:S02]  /*3050*/  WARPGROUP.DEPBAR.LE gsb0, 0x0 ;  /* 0x00008000000079c5 */ /* 0x000fe40000010000 */
        /* <DEDUP_REMOVED lines=21> */
[----:B------:R3:W-:Y:S04]  /*31b0*/  STL.64 [R1+0x470], R108 ;  /* 0x0004706c01007387 */ /* 0x0007e80000100a00 */
        /* <DEDUP_REMOVED lines=70> */
[----:B---3--:R-:W3:Y:S04]  /*3620*/  LDL.LU.64 R108, [R1] ;  /* 0x00000000016c7983 */ /* 0x008ee80000300a00 */
[----:B------:R-:W3:Y:S04]  /*3630*/  LDL.LU.64 R110, [R1+0x8] ;  /* 0x00000800016e7983 */ /* 0x000ee80000300a00 */
        /* <DEDUP_REMOVED lines=61> */
[----:B------:R-:W3:Y:S01]  /*3a10*/  LDL.LU.64 R234, [R1+0x1f8] ;  /* 0x0001f80001ea7983 */ /* 0x000ee20000300a00 */
[----:B------:R-:W-:-:S02]  /*3a20*/  UIADD3 UR16, UR7, 0x2, URZ ;  /* 0x0000000207107890 */ /* 0x000fc4000fffe03f */
[----:B------:R-:W-:Y:S01]  /*3a30*/  UIADD3 UR18, UR8, 0x2, URZ ;  /* 0x0000000208127890 */ /* 0x000fe2000fffe03f */
[----:B------:R-:W-:Y:S01]  /*3a40*/  STL [R1+0x338], RZ ;  /* 0x000338ff01007387 */ /* 0x000fe20000100800 */
[----:B------:R-:W-:Y:S01]  /*3a50*/  UMOV UR17, 0x80000020 ;  /* 0x8000002000117882 */ /* 0x000fe20000000000 */
[----:B------:R-:W-:Y:S02]  /*3a60*/  UMOV UR19, 0x80000020 ;  /* 0x8000002000137882 */ /* 0x000fe40000000000 */
        /* <DEDUP_REMOVED lines=25> */
[----:B---3--:R-:W-:-:S06]  /*3c00*/  WARPGROUP.ARRIVE ;  /* 0x00000000000079c5 */ /* 0x008fcc0000000000 */
[----:B------:R-:W-:Y:S03]  /*3c10*/  QGMMA.64x256x32.F32.E4M3.E4M3 R108, gdesc[UR16], R108, gsb0 ;  /* 0x03e00000106c79f3 */ /* 0x000fe6000800086c */
[----:B------:R-:W-:Y:S02]  /*3c20*/  WARPGROUP.DEPBAR.LE gsb0, 0x0 ;  /* 0x00008000000079c5 */ /* 0x000fe40000010000 */
[----:B------:R-:W-:Y:S01]  /*3c30*/  STL.64 [R1], R108 ;  /* 0x0000006c01007387 */ /* 0x000fe20000100a00 */
[----:B------:R-:W-:Y:S01]  /*3c40*/  UIADD3 UR16, UR7, 0x202, URZ ;  /* 0x0000020207107890 */ /* 0x000fe2000fffe03f */
[----:B------:R-:W-:Y:S02]  /*3c50*/  IMAD.MOV.U32 R2, RZ, RZ, R234 ;  /* 0x000000ffff027224 */ /* 0x000fe400078e00ea */
[----:B------:R-:W-:Y:S01]  /*3c60*/  STL.64 [R1+0x8], R110 ;  /* 0x0000086e01007387 */ /* 0x000fe20000100a00 */
[----:B------:R-:W-:Y:S01]  /*3c70*/  UMOV UR17, 0x80000020 ;  /* 0x8000002000117882 */ /* 0x000fe20000000000 */
[----:B------:R-:W-:Y:S01]  /*3c80*/  ULDC UR7, c[0x0][0x50c] ;  /* 0x0001430000077ab9 */ /* 0x000fe20000000800 */
[----:B01----:R-:W-:Y:S01]  /*3c90*/  IMAD.MOV.U32 R0, RZ, RZ, R235 ;  /* 0x000000ffff007224 */ /* 0x003fe200078e00eb */
        /* <DEDUP_REMOVED lines=62> */
[----:B0-----:R-:W3:Y:S04]  /*4080*/  LDL.LU.64 R150, [R1+0x518] ;  /* 0x0005180001967983 */ /* 0x001ee80000300a00 */
        /* <DEDUP_REMOVED lines=21> */
[----:B------:R-:W-:Y:S01]  /*41e0*/  UISETP.NE.AND UP0, UPT, UR7, 0x2, UPT ;  /* 0x000000020700788c */ /* 0x000fe2000bf05270 */
[----:B------:R-:W-:-:S02]  /*41f0*/  CS2R R236, SRZ ;  /* 0x0000000000ec7805 */ /* 0x000fc4000001ff00 */
[----:B-1----:R-:W-:Y:S01]  /*4200*/  CS2R R234, SRZ ;  /* 0x0000000000ea7805 */ /* 0x002fe2000001ff00 */
[----:B------:R0:W-:Y:S01]  /*4210*/  STL [R1+0x2d0], RZ ;  /* 0x0002d0ff01007387 */ /* 0x0001e20000100800 */
[----:B------:R-:W-:Y:S01]  /*4220*/  USEL UR7, URZ, 0x1, UP0 ;  /* 0x000000013f077887 */ /* 0x000fe20008000000 */
[----:B------:R-:W-:Y:S02]  /*4230*/  CS2R R232, SRZ ;  /* 0x0000000000e87805 */ /* 0x000fe4000001ff00 */
[----:B------:R-:W-:Y:S01]  /*4240*/  CS2R R230, SRZ ;  /* 0x0000000000e67805 */ /* 0x000fe2000001ff00 */
[----:B------:R0:W-:Y:S01]  /*4250*/  STL [R1+0x2cc], RZ ;  /* 0x0002ccff01007387 */ /* 0x0001e20000100800 */
[----:B------:R-:W-:Y:S02]  /*4260*/  CS2R R228, SRZ ;  /* 0x0000000000e47805 */ /* 0x000fe4000001ff00 */
[----:B------:R-:W-:Y:S02]  /*4270*/  CS2R R226, SRZ ;  /* 0x0000000000e27805 */ /* 0x000fe4000001ff00 */
[----:B------:R-:W-:Y:S01]  /*4280*/  ISETP.NE.AND P0, PT, RZ, UR7, PT ;  /* 0x00000007ff007c0c */ /* 0x000fe2000bf05270 */
[----:B------:R0:W-:Y:S01]  /*4290*/  STL [R1+0x2c8], RZ ;  /* 0x0002c8ff01007387 */ /* 0x0001e20000100800 */
[----:B------:R-:W-:-:S02]  /*42a0*/  CS2R R224, SRZ ;  /* 0x0000000000e07805 */ /* 0x000fc4000001ff00 */
[----:B------:R-:W-:Y:S02]  /*42b0*/  CS2R R222, SRZ ;  /* 0x0000000000de7805 */ /* 0x000fe4000001ff00 */
[----:B------:R-:W-:Y:S01]  /*42c0*/  CS2R R220, SRZ ;  /* 0x0000000000dc7805 */ /* 0x000fe2000001ff00 */
[----:B------:R0:W-:Y:S01]  /*42d0*/  STL [R1+0x2c4], RZ ;  /* 0x0002c4ff01007387 */ /* 0x0001e20000100800 */
[----:B------:R-:W-:Y:S02]  /*42e0*/  CS2R R218, SRZ ;  /* 0x0000000000da7805 */ /* 0x000fe4000001ff00 */
[----:B------:R-:W-:Y:S02]  /*42f0*/  CS2R R216, SRZ ;  /* 0x0000000000d87805 */ /* 0x000fe4000001ff00 */
[----:B------:R-:W-:Y:S01]  /*4300*/  CS2R R214, SRZ ;  /* 0x0000000000d67805 */ /* 0x000fe2000001ff00 */
        /* <DEDUP_REMOVED lines=54> */
[----:B------:R-:W-:Y:S01]  /*4670*/  CS2R R4, SRZ ;  /* 0x0000000000047805 */ /* 0x000fe2000001ff00 */
[----:B------:R-:W-:Y:S01]  /*4680*/  IMAD.MOV.U32 R3, RZ, RZ, RZ ;  /* 0x000000ffff037224 */ /* 0x000fe200078e00ff */
        /* <DEDUP_REMOVED lines=35> */
[----:B---3--:R-:W-:-:S06]  /*48c0*/  WARPGROUP.ARRIVE ;  /* 0x00000000000079c5 */ /* 0x008fcc0000000000 */
[----:B------:R-:W-:Y:S03]  /*48d0*/  QGMMA.64x256x32.F32.E4M3.E4M3 R24, gdesc[UR16], R24, gsb0 ;  /* 0x03e00000101879f3 */ /* 0x000fe60008000818 */
[----:B------:R-:W-:Y:S02]  /*48e0*/  WARPGROUP.DEPBAR.LE gsb0, 0x0 ;  /* 0x00008000000079c5 */ /* 0x000fe40000010000 */
[----:B0-----:R-:W-:Y:S05]  /*48f0*/  @!P0 BRA `(.L_x_18) ;  /* 0x0000002000f88947 */ /* 0x001fea0003800000 */
[----:B------:R-:W3:Y:S04]  /*4900*/  LDL R3, [R1] ;  /* 0x0000000001037983 */ /* 0x000ee80000100800 */
[----:B------:R-:W4:Y:S04]  /*4910*/  LDL R4, [R1+0x4] ;  /* 0x0000040001047983 */ /* 0x000f280000100800 */
[----:B------:R-:W5:Y:S04]  /*4920*/  LDL R5, [R1+0x8] ;  /* 0x0000080001057983 */ /* 0x000f680000100800 */
[----:B------:R-:W2:Y:S04]  /*4930*/  LDL R6, [R1+0xc] ;  /* 0x00000c0001067983 */ /* 0x000ea80000100800 */
        /* <DEDUP_REMOVED lines=101> */
[----:B------:R0:W-:Y:S04]  /*4f90*/  STL [R1+0x4bc], R131 ;  /* 0x0004bc8301007387 */ /* 0x0001e80000100800 */
[----:B0-----:R-:W2:Y:S04]  /*4fa0*/  LDL R131, [R1+0x1a4] ;  /* 0x0001a40001837983 */ /* 0x001ea80000100800 */
        /* <DEDUP_REMOVED lines=39> */
[----:B0-----:R-:W2:Y:S01]  /*5220*/  LDL R151, [R1+0x1f4] ;  /* 0x0001f40001977983 */ /* 0x001ea20000100800 */
[----:B------:R-:W-:-:S01]  /*5230*/  FADD R2, RZ, R2 ;  /* 0x00000002ff027221 */ /* 0x000fc20000000000 */
[----:B------:R-:W-:Y:S01]  /*5240*/  FADD R0, RZ, R0 ;  /* 0x00000000ff007221 */ /* 0x000fe20000000000 */
[----:B---3--:R-:W-:-:S01]  /*5250*/  FADD R3, RZ, R3 ;  /* 0x00000003ff037221 */ /* 0x008fc20000000000 */
[----:B----4-:R-:W-:Y:S01]  /*5260*/  FADD R4, RZ, R4 ;  /* 0x00000004ff047221 */ /* 0x010fe20000000000 */
[----:B-----5:R-:W-:-:S01]  /*5270*/  FADD R5, RZ, R5 ;  /* 0x00000005ff057221 */ /* 0x020fc20000000000 */
[----:B--2---:R-:W-:Y:S01]  /*5280*/  FADD R6, RZ, R6 ;  /* 0x00000006ff067221 */ /* 0x004fe20000000000 */
[----:B------:R-:W-:-:S01]  /*5290*/  FADD R7, RZ, R7 ;  /* 0x00000007ff077221 */ /* 0x000fc20000000000 */
[----:B------:R-:W-:Y:S01]  /*52a0*/  FADD R8, RZ, R8 ;  /* 0x00000008ff087221 */ /* 0x000fe20000000000 */
        /* <DEDUP_REMOVED lines=13> */
[----:B------:R-:W2:Y:S01]  /*5380*/  LDL.LU R131, [R1+0x4bc] ;  /* 0x0004bc0001837983 */ /* 0x000ea20000300800 */
        /* <DEDUP_REMOVED lines=13> */
[----:B------:R-:W3:Y:S01]  /*5460*/  LDL.LU R132, [R1+0x4b8] ;  /* 0x0004b80001847983 */ /* 0x000ee20000300800 */
        /* <DEDUP_REMOVED lines=16> */
[----:B------:R0:W-:Y:S01]  /*5570*/  STL [R1+0x200], R133 ;  /* 0x0002008501007387 */ /* 0x0001e20000100800 */
        /* <DEDUP_REMOVED lines=9> */
[----:B0-----:R-:W4:Y:S01]  /*5610*/  LDL.LU R133, [R1+0x4b4] ;  /* 0x0004b40001857983 */ /* 0x001f220000300800 */
[----:B------:R-:W-:-:S01]  /*5620*/  FADD R184, RZ, R184 ;  /* 0x000000b8ffb87221 */ /* 0x000fc20000000000 */
[----:B------:R-:W-:Y:S01]  /*5630*/  FADD R185, RZ, R185 ;  /* 0x000000b9ffb97221 */ /* 0x000fe20000000000 */
[----:B------:R-:W-:-:S01]  /*5640*/  FADD R186, RZ, R186 ;  /* 0x000000baffba7221 */ /* 0x000fc20000000000 */
        /* <DEDUP_REMOVED lines=10> */
[----:B0-----:R-:W5:Y:S01]  /*56f0*/  LDL.LU R134, [R1+0x4b0] ;  /* 0x0004b00001867983 */ /* 0x001f620000300800 */
        /* <DEDUP_REMOVED lines=52> */
[----:B0-----:R-:W5:Y:S04]  /*5a40*/  LDL.LU R138, [R1+0x4a0] ;  /* 0x0004a000018a7983 */ /* 0x001f680000300800 */
[----:B------:R0:W-:Y:S01]  /*5a50*/  STL [R1+0x218], R139 ;  /* 0x0002188b01007387 */ /* 0x0001e20000100800 */
[----:B------:R-:W-:-:S03]  /*5a60*/  FADD R140, RZ, R140 ;  /* 0x0000008cff8c7221 */ /* 0x000fc60000000000 */
        /* <DEDUP_REMOVED lines=34> */
[----:B------:R0:W-:Y:S04]  /*5c90*/  STL [R1+0x248], R151 ;  /* 0x0002489701007387 */ /* 0x0001e80000100800 */
[----:B0-----:R-:W5:Y:S04]  /*5ca0*/  LDL.LU R151, [R1+0x46c] ;  /* 0x00046c0001977983 */ /* 0x001f680000300800 */
[----:B------:R0:W-:Y:S04]  /*5cb0*/  STL [R1+0x24c], R2 ;  /* 0x00024c0201007387 */ /* 0x0001e80000100800 */
[----:B------:R1:W-:Y:S01]  /*5cc0*/  STL [R1+0x250], R0 ;  /* 0x0002500001007387 */ /* 0x0003e20000100800 */
[----:B0-----:R-:W-:-:S01]  /*5cd0*/  FADD R2, RZ, R24 ;  /* 0x00000018ff027221 */ /* 0x001fc20000000000 */
[----:B-1----:R-:W-:-:S04]  /*5ce0*/  FADD R0, RZ, R25 ;  /* 0x00000019ff007221 */ /* 0x002fc80000000000 */
        /* <DEDUP_REMOVED lines=211> */
[----:B--2---:R-:W-:-:S04]  /*6a20*/  FADD R0, RZ, R131 ;  /* 0x00000083ff007221 */ /* 0x004fc80000000000 */
[----:B------:R3:W-:Y:S04]  /*6a30*/  STL [R1+0x3fc], R2 ;  /* 0x0003fc0201007387 */ /* 0x0007e80000100800 */
[----:B------:R4:W-:Y:S01]  /*6a40*/  STL [R1+0x400], R0 ;  /* 0x0004000001007387 */ /* 0x0009e20000100800 */
[----:B---3--:R-:W-:-:S01]  /*6a50*/  FADD R2, RZ, R132 ;  /* 0x00000084ff027221 */ /* 0x008fc20000000000 */
[----:B----4-:R-:W-:-:S04]  /*6a60*/  FADD R0, RZ, R133 ;  /* 0x00000085ff007221 */ /* 0x010fc80000000000 */
[----:B------:R5:W-:Y:S04]  /*6a70*/  STL [R1+0x404], R2 ;  /* 0x0004040201007387 */ /* 0x000be80000100800 */
[----:B------:R0:W-:Y:S01]  /*6a80*/  STL [R1+0x408], R0 ;  /* 0x0004080001007387 */ /* 0x0001e20000100800 */
[----:B-----5:R-:W-:-:S01]  /*6a90*/  FADD R2, RZ, R134 ;  /* 0x00000086ff027221 */ /* 0x020fc20000000000 */
[----:B0-----:R-:W-:-:S04]  /*6aa0*/  FADD R0, RZ, R135 ;  /* 0x00000087ff007221 */ /* 0x001fc80000000000 */
        /* <DEDUP_REMOVED lines=34> */
[----:B------:R-:W-:-:S05]  /*6cd0*/  UMOV UR6, URZ ;  /* 0x0000003f00067c82 */ /* 0x000fca0008000000 */
.L_x_18:
[----:B------:R-:W-:-:S04]  /*6ce0*/  UIADD3 UR14, UR5, 0x1, URZ ;  /* 0x00000001050e7890 */ /* 0x000fc8000fffe03f */
[----:B------:R-:W-:-:S04]  /*6cf0*/  UISETP.NE.AND UP0, UPT, UR14, 0x4, UPT ;  /* 0x000000040e00788c */ /* 0x000fc8000bf05270 */
[----:B------:R-:W-:Y:S02]  /*6d00*/  USEL UR8, URZ, 0x1, UP0 ;  /* 0x000000013f087887 */ /* 0x000fe40008000000 */
[----:B------:R-:W-:Y:S02]  /*6d10*/  USEL UR14, UR14, URZ, UP0 ;  /* 0x0000003f0e0e7287 */ /* 0x000fe40008000000 */
[----:B------:R-:W-:-:S06]  /*6d20*/  ULOP3.LUT UR8, UR4, UR8, URZ, 0x3c, !UPT ;  /* 0x0000000804087292 */ /* 0x000fcc000f8e3c3f */
[----:B0-----:R-:W-:Y:S01]  /*6d30*/  IMAD.U32 R0, RZ, RZ, UR8 ;  /* 0x00000008ff007e24 */ /* 0x001fe2000f8e00ff */
[----:B------:R-:W-:-:S06]  /*6d40*/  UMOV UR8, 0x1 ;  /* 0x0000000100087882 */ /* 0x000fcc0000000000 */
.L_x_13:
[----:B------:R-:W-:-:S04]  /*6d50*/  UISETP.LT.AND UP0, UPT, UR9, 0x1, UPT ;  /* 0x000000010900788c */ /* 0x000fc8000bf01270 */
[----:B------:R-:W-:-:S04]  /*6d60*/  USEL UR15, UR9, 0x1, UP0 ;  /* 0x00000001090f7887 */ /* 0x000fc80008000000 */
[----:B------:R-:W-:-:S04]  /*6d70*/  UIADD3 UR15, UR9, -UR15, URZ ;  /* 0x8000000f090f7290 */ /* 0x000fc8000fffe03f */
[----:B------:R-:W-:-:S06]  /*6d80*/  UISETP.GE.AND UP0, UPT, UR15, 0x1, UPT ;  /* 0x000000010f00788c */ /* 0x000fcc000bf06270 */
[----:B------:R-:W-:-:S13]  /*6d90*/  PLOP3.LUT P0, PT, PT, PT, UP0, 0x80, 0x0 ;  /* 0x000000000000781c */ /* 0x000fda0003f0f008 */
[----:B------:R-:W-:Y:S05]  /*6da0*/  @!P0 BRA `(.L_x_19) ;  /* 0x00000060004c8947 */ /* 0x000fea0003800000 */
[----:B------:R-:W-:Y:S01]  /*6db0*/  UMOV UR25, UR5 ;  /* 0x0000000500197c82 */ /* 0x000fe20008000000 */
[----:B------:R-:W-:-:S05]  /*6dc0*/  ULDC UR26, c[0x0][0x50c] ;  /* 0x00014300001a7ab9 */ /* 0x000fca0000000800 */
.L_x_27:
[----:B------:R-:W-:-:S06]  /*6dd0*/  UISETP.NE.AND UP0, UPT, UR24, 0x3, UPT ;  /* 0x000000031800788c */ /* 0x000fcc000bf05270 */
[----:B------:R-:W-:-:S13]  /*6de0*/  PLOP3.LUT P1, PT, PT, PT, UP0, 0x80, 0x0 ;  /* 0x000000000000781c */ /* 0x000fda0003f2f008 */
[----:B0-----:R-:W-:Y:S05]  /*6df0*/  @!P1 BRA `(.L_x_20) ;  /* 0x0000000000049947 */ /* 0x001fea0003800000 */
[----:B------:R-:W-:Y:S01]  /*6e00*/  BPT.TRAP 0x1 ;  /* 0x000000040000795c */ /* 0x000fe20000300000 */
.L_x_20:
[----:B------:R-:W0:Y:S01]  /*6e10*/  S2UR UR16, SR_CgaCtaId ;  /* 0x00000000001079c3 */ /* 0x000e220000008800 */
[----:B------:R-:W-:Y:S01]  /*6e20*/  UMOV UR11, 0x400 ;  /* 0x00000400000b7882 */ /* 0x000fe20000000000 */
[----:B------:R-:W-:Y:S01]  /*6e30*/  SHF.L.U32 R2, R0, 0x1f, RZ ;  /* 0x0000001f00027819 */ /* 0x000fe200000006ff */
[----:B0-----:R-:W-:-:S04]  /*6e40*/  ULEA UR11, UR16, UR11, 0x18 ;  /* 0x0000000b100b7291 */ /* 0x001fc8000f8ec03f */
[----:B------:R-:W-:-:S09]  /*6e50*/  ULEA UR16, UR14, UR11, 0x3 ;  /* 0x0000000b0e107291 */ /* 0x000fd2000f8e183f */
[----:B------:R0:W1:Y:S01]  /*6e60*/  SYNCS.PHASECHK.TRANS64.TRYWAIT P0, [UR16], R2 ;  /* 0x00000002ff0075a7 */ /* 0x0000620008000150 */
[----:B------:R-:W-:Y:S05]  /*6e70*/  @!P1 BRA `(.L_x_21) ;  /* 0x0000000000049947 */ /* 0x000fea0003800000 */
[----:B------:R-:W-:Y:S01]  /*6e80*/  BPT.TRAP 0x1 ;  /* 0x000000040000795c */ /* 0x000fe20000300000 */
.L_x_21:
[----:B-1----:R-:W-:Y:S05]  /*6e90*/  @P0 BRA `(.L_x_22) ;  /* 0x0000000000080947 */ /* 0x002fea0003800000 */
[----:B------:R-:W1:Y:S02]  /*6ea0*/  SYNCS.PHASECHK.TRANS64.TRYWAIT P0, [UR16], R2 ;  /* 0x00000002ff0075a7 */ /* 0x000e640008000150 */
[----:B-1----:R-:W-:Y:S05]  /*6eb0*/  @!P0 BRA `(.L_x_23) ;  /* 0x000001e000888947 */ /* 0x002fea0003800000 */
.L_x_22:
        /* <DEDUP_REMOVED lines=64> */
[----:B-1----:R-:W3:Y:S04]  /*72c0*/  LDL.LU.64 R108, [R1] ;  /* 0x00000000016c7983 */ /* 0x002ee80000300a00 */
        /* <DEDUP_REMOVED lines=64> */
[----:B------:R-:W-:Y:S02]  /*76d0*/  UISETP.NE.AND UP0, UPT, UR7, URZ, UPT ;  /* 0x0000003f0700728c */ /* 0x000fe4000bf05270 */
[----:B------:R-:W-:Y:S02]  /*76e0*/  USHF.R.U32.HI UR16, URZ, 0x4, UR16 ;  /* 0x000000043f107899 */ /* 0x000fe40008011610 */
[----:B------:R-:W-:Y:S02]  /*76f0*/  USEL UR8, UR8, URZ, !UP0 ;  /* 0x0000003f08087287 */ /* 0x000fe4000c000000 */
[----:B------:R-:W-:Y:S02]  /*7700*/  ULOP3.LUT UR16, UR16, 0x3fff, URZ, 0xc0, !UPT ;  /* 0x00003fff10107892 */ /* 0x000fe4000f8ec03f */
[----:B------:R-:W-:Y:S02]  /*7710*/  UISETP.NE.U32.AND UP0, UPT, UR8, URZ, UPT ;  /* 0x0000003f0800728c */ /* 0x000fe4000bf05070 */
[----:B------:R-:W-:-:S02]  /*7720*/  ULOP3.LUT UR7, UR12, 0x10000, URZ, 0xfc, !UPT ;  /* 0x000100000c077892 */ /* 0x000fc4000f8efc3f */
[----:B------:R-:W-:Y:S02]  /*7730*/  ULOP3.LUT UR8, UR16, 0x10000, URZ, 0xfc, !UPT ;  /* 0x0001000010087892 */ /* 0x000fe4000f8efc3f */
[----:B------:R-:W-:Y:S02]  /*7740*/  ULEA UR7, UR14, UR7, 0xa ;  /* 0x000000070e077291 */ /* 0x000fe4000f8e503f */
[----:B------:R-:W-:Y:S01]  /*7750*/  ULEA UR8, UR14, UR8, 0xa ;  /* 0x000000080e087291 */ /* 0x000fe2000f8e503f */
[----:B------:R-:W-:Y:S01]  /*7760*/  UMOV UR17, 0x80000020 ;  /* 0x8000002000117882 */ /* 0x000fe20000000000 */
[----:B------:R-:W-:-:S03]  /*7770*/  UMOV UR19, 0x80000020 ;  /* 0x8000002000137882 */ /* 0x000fc60000000000 */
[----:B------:R-:W-:Y:S02]  /*7780*/  UMOV UR16, UR7 ;  /* 0x0000000700107c82 */ /* 0x000fe40008000000 */
[----:B------:R-:W-:Y:S01]  /*7790*/  UMOV UR18, UR8 ;  /* 0x0000000800127c82 */ /* 0x000fe20008000000 */
[----:B---3--:R-:W-:-:S06]  /*77a0*/  WARPGROUP.ARRIVE ;  /* 0x00000000000079c5 */ /* 0x008fcc0000000000 */
[----:B------:R-:W-:Y:S03]  /*77b0*/  QGMMA.64x256x32.F32.E4M3.E4M3 R108, gdesc[UR16], R108, UP0, gsb0 ;  /* 0x03e00000106c79f3 */ /* 0x000fe6000b80086c */
        /* <DEDUP_REMOVED lines=65> */
[----:B-1----:R-:W3:Y:S04]  /*7bd0*/  LDL.LU.64 R234, [R1+0x868] ;  /* 0x0008680001ea7983 */ /* 0x002ee80000300a00 */
[----:B------:R-:W4:Y:S04]  /*7be0*/  LDL.LU.64 R232, [R1+0x860] ;  /* 0x0008600001e87983 */ /* 0x000f280000300a00 */
[----:B------:R-:W2:Y:S04]  /*7bf0*/  LDL.LU.64 R230, [R1+0x858] ;  /* 0x0008580001e67983 */ /* 0x000ea80000300a00 */
        /* <DEDUP_REMOVED lines=60> */
[----:B------:R-:W2:Y:S01]  /*7fc0*/  LDL.LU.64 R108, [R1+0x670] ;  /* 0x00067000016c7983 */ /* 0x000ea20000300a00 */
[----:B------:R-:W-:Y:S01]  /*7fd0*/  UIADD3 UR16, UR7, 0x200, URZ ;  /* 0x0000020007107890 */ /* 0x000fe2000fffe03f */
[----:B------:R-:W-:-:S02]  /*7fe0*/  UMOV UR17, 0x80000020 ;  /* 0x8000002000117882 */ /* 0x000fc40000000000 */
[----:B---3--:R-:W-:Y:S04]  /*7ff0*/  STL.64 [R1+0x668], R234 ;  /* 0x000668ea01007387 */ /* 0x008fe80000100a00 */
[----:B----4-:R-:W-:Y:S04]  /*8000*/  STL.64 [R1+0x660], R232 ;  /* 0x000660e801007387 */ /* 0x010fe80000100a00 */
[----:B--2---:R-:W-:Y:S04]  /*8010*/  STL.64 [R1+0x658], R230 ;  /* 0x000658e601007387 */ /* 0x004fe80000100a00 */
        /* <DEDUP_REMOVED lines=38> */
[----:B------:R-:W-:Y:S01]  /*8280*/  STL.64 [R1+0x520], R152 ;  /* 0x0005209801007387 */ /* 0x000fe20000100a00 */
[----:B------:R-:W-:-:S06]  /*8290*/  WARPGROUP.ARRIVE ;  /* 0x00000000000079c5 */ /* 0x000fcc0000000000 */
[----:B------:R-:W-:Y:S03]  /*82a0*/  QGMMA.64x256x32.F32.E4M3.E4M3 R24, gdesc[UR16], R24, UP0, gsb0 ;  /* 0x03e00000101879f3 */ /* 0x000fe6000b800818 */
        /* <DEDUP_REMOVED lines=23> */
[----:B-1----:R-:W2:Y:S04]  /*8420*/  LDL.LU.64 R108, [R1] ;  /* 0x00000000016c7983 */ /* 0x002ea80000300a00 */
        /* <DEDUP_REMOVED lines=63> */
[----:B------:R-:W-:-:S02]  /*8820*/  UIADD3 UR16, UR7, 0x2, URZ ;  /* 0x0000000207107890 */ /* 0x000fc4000fffe03f */
[----:B------:R-:W-:Y:S01]  /*8830*/  UIADD3 UR18, UR8, 0x2, URZ ;  /* 0x0000000208127890 */ /* 0x000fe2000fffe03f */
[----:B------:R-:W-:Y:S01]  /*8840*/  UMOV UR17, 0x80000020 ;  /* 0x8000002000117882 */ /* 0x000fe20000000000 */
[----:B------:R-:W-:Y:S01]  /*8850*/  UMOV UR19, 0x80000020 ;  /* 0x8000002000137882 */ /* 0x000fe20000000000 */
[----:B--2---:R-:W-:-:S06]  /*8860*/  WARPGROUP.ARRIVE ;  /* 0x00000000000079c5 */ /* 0x004fcc0000000000 */
[----:B------:R-:W-:Y:S03]  /*8870*/  QGMMA.64x256x32.F32.E4M3.E4M3 R108, gdesc[UR16], R108, gsb0 ;  /* 0x03e00000106c79f3 */ /* 0x000fe6000800086c */
[----:B------:R-:W-:Y:S02]  /*8880*/  WARPGROUP.DEPBAR.LE gsb0, 0x0 ;  /* 0x00008000000079c5 */ /* 0x000fe40000010000 */
[----:B------:R-:W-:Y:S01]  /*8890*/  STL.64 [R1], R108 ;  /* 0x0000006c01007387 */ /* 0x000fe20000100a00 */
[----:B0-----:R-:W-:-:S03]  /*88a0*/  IMAD.MOV.U32 R2, RZ, RZ, R108 ;  /* 0x000000ffff027224 */ /* 0x001fc600078e006c */
        /* <DEDUP_REMOVED lines=63> */
[----:B0-----:R0:W5:Y:S04]  /*8ca0*/  LDL.LU.64 R234, [R1+0x668] ;  /* 0x0006680001ea7983 */ /* 0x0011680000300a00 */
[----:B------:R0:W5:Y:S04]  /*8cb0*/  LDL.LU.64 R232, [R1+0x660] ;  /* 0x0006600001e87983 */ /* 0x0001680000300a00 */
        /* <DEDUP_REMOVED lines=63> */
[----:B------:R-:W-:Y:S01]  /*90b0*/  UMOV UR17, 0x80000020 ;  /* 0x8000002000117882 */ /* 0x000fe20000000000 */
[----:B------:R-:W-:-:S04]  /*90c0*/  UIADD3 UR6, UR6, 0x2, URZ ;  /* 0x0000000206067890 */ /* 0x000fc8000fffe03f */
[----:B------:R-:W-:-:S04]  /*90d0*/  UISETP.NE.AND UP0, UPT, UR6, UR26, UPT ;  /* 0x0000001a0600728c */ /* 0x000fc8000bf05270 */
[----:B------:R-:W-:-:S06]  /*90e0*/  USEL UR7, URZ, 0x1, UP0 ;  /* 0x000000013f077887 */ /* 0x000fcc0008000000 */
[----:B------:R-:W-:Y:S01]  /*90f0*/  ISETP.NE.AND P0, PT, RZ, UR7, PT ;  /* 0x00000007ff007c0c */ /* 0x000fe2000bf05270 */
[----:B--2---:R-:W-:-:S06]  /*9100*/  WARPGROUP.ARRIVE ;  /* 0x00000000000079c5 */ /* 0x004fcc0000000000 */
[----:B------:R-:W-:Y:S03]  /*9110*/  QGMMA.64x256x32.F32.E4M3.E4M3 R24, gdesc[UR16], R24, gsb0 ;  /* 0x03e00000101879f3 */ /* 0x000fe60008000818 */
[----:B------:R-:W-:-:S03]  /*9120*/  WARPGROUP.DEPBAR.LE gsb0, 0x0 ;  /* 0x00008000000079c5 */ /* 0x000fc60000010000 */
[----:B0-----:R-:W-:Y:S05]  /*9130*/  @!P0 BRA `(.L_x_24) ;  /* 0x0000003c000c8947 */ /* 0x001fea0003800000 */
[----:B-----5:R0:W-:Y:S04]  /*9140*/  STL [R1+0x698], R225 ;  /* 0x000698e101007387 */ /* 0x0201e80000100800 */
[----:B------:R1:W-:Y:S01]  /*9150*/  STL [R1+0x694], R226 ;  /* 0x000694e201007387 */ /* 0x0003e20000100800 */
[----:B0-----:R-:W-:-:S03]  /*9160*/  IMAD.MOV.U32 R225, RZ, RZ, R2 ;  /* 0x000000ffffe17224 */ /* 0x001fc600078e0002 */
[----:B-1----:R-:W2:Y:S04]  /*9170*/  LDL R226, [R1+0x4] ;  /* 0x0000040001e27983 */ /* 0x002ea80000100800 */
[----:B------:R0:W-:Y:S04]  /*9180*/  STL [R1+0x690], R227 ;  /* 0x000690e301007387 */ /* 0x0001e80000100800 */
[----:B0-----:R-:W3:Y:S04]  /*9190*/  LDL R227, [R1+0x8] ;  /* 0x0000080001e37983 */ /* 0x001ee80000100800 */
[----:B------:R0:W-:Y:S04]  /*91a0*/  STL [R1+0x68c], R228 ;  /* 0x00068ce401007387 */ /* 0x0001e80000100800 */
[----:B0-----:R-:W4:Y:S04]  /*91b0*/  LDL R228, [R1+0xc] ;  /* 0x00000c0001e47983 */ /* 0x001f280000100800 */
        /* <DEDUP_REMOVED lines=209> */
[----:B0-----:R-:W4:Y:S04]  /*9ed0*/  LDL.LU R121, [R1+0x200] ;  /* 0x0002000001797983 */ /* 0x001f280000300800 */
        /* <DEDUP_REMOVED lines=14> */
[----:B------:R-:W4:Y:S04]  /*9fc0*/  LDL.LU R2, [R1+0x230] ;  /* 0x0002300001027983 */ /* 0x000f280000300800 */
        /* <DEDUP_REMOVED lines=38> */
[----:B------:R0:W-:Y:S01]  /*a230*/  STL [R1+0x47c], R148 ;  /* 0x00047c9401007387 */ /* 0x0001e20000100800 */
[----:B------:R-:W-:-:S03]  /*a240*/  FADD R3, R225, R3 ;  /* 0x00000003e1037221 */ /* 0x000fc60000000000 */
[----:B0-----:R-:W4:Y:S04]  /*a250*/  LDL.LU R148, [R1+0x214] ;  /* 0x0002140001947983 */ /* 0x001f280000300800 */
[----:B------:R0:W-:Y:S01]  /*a260*/  STL [R1+0x478], R149 ;  /* 0x0004789501007387 */ /* 0x0001e20000100800 */
[----:B--2---:R-:W-:-:S01]  /*a270*/  FADD R4, R226, R4 ;  /* 0x00000004e2047221 */ /* 0x004fc20000000000 */
[----:B---3--:R-:W-:Y:S02]  /*a280*/  FADD R5, R227, R5 ;  /* 0x00000005e3057221 */ /* 0x008fe40000000000 */
[----:B0-----:R-:W2:Y:S04]  /*a290*/  LDL R149, [R1+0x1f4] ;  /* 0x0001f40001957983 */ /* 0x001ea80000100800 */
[----:B------:R0:W-:Y:S01]  /*a2a0*/  STL [R1+0x474], R150 ;  /* 0x0004749601007387 */ /* 0x0001e20000100800 */
[----:B----4-:R-:W-:-:S01]  /*a2b0*/  FADD R6, R228, R6 ;  /* 0x00000006e4067221 */ /* 0x010fc20000000000 */
[----:B------:R-:W-:-:S02]  /*a2c0*/  FADD R7, R229, R7 ;  /* 0x00000007e5077221 */ /* 0x000fc40000000000 */
[----:B0-----:R-:W3:Y:S04]  /*a2d0*/  LDL R150, [R1+0x1c0] ;  /* 0x0001c00001967983 */ /* 0x001ee80000100800 */
[----:B------:R0:W-:Y:S01]  /*a2e0*/  STL [R1+0x470], R151 ;  /* 0x0004709701007387 */ /* 0x0001e20000100800 */
[----:B------:R-:W-:-:S01]  /*a2f0*/  FADD R8, R230, R8 ;  /* 0x00000008e6087221 */ /* 0x000fc20000000000 */
[----:B------:R-:W-:Y:S02]  /*a300*/  FADD R9, R231, R9 ;  /* 0x00000009e7097221 */ /* 0x000fe40000000000 */
[----:B0-----:R-:W4:Y:S04]  /*a310*/  LDL R151, [R1+0x1f0] ;  /* 0x0001f00001977983 */ /* 0x001f280000100800 */
[----:B------:R0:W-:Y:S01]  /*a320*/  STL [R1+0x46c], R0 ;  /* 0x00046c0001007387 */ /* 0x0001e20000100800 */
[----:B------:R-:W-:-:S01]  /*a330*/  FADD R10, R232, R10 ;  /* 0x0000000ae80a7221 */ /* 0x000fc20000000000 */
[----:B------:R-:W-:-:S02]  /*a340*/  FADD R11, R233, R11 ;  /* 0x0000000be90b7221 */ /* 0x000fc40000000000 */
[----:B0-----:R-:W2:Y:S04]  /*a350*/  LDL.LU R0, [R1+0x210] ;  /* 0x0002100001007983 */ /* 0x001ea80000300800 */
[----:B------:R-:W3:Y:S04]  /*a360*/  LDL.LU R225, [R1+0x698] ;  /* 0x0006980001e17983 */ /* 0x000ee80000300800 */
[----:B------:R-:W4:Y:S04]  /*a370*/  LDL.LU R226, [R1+0x694] ;  /* 0x0006940001e27983 */ /* 0x000f280000300800 */
[----:B------:R-:W2:Y:S04]  /*a380*/  LDL.LU R227, [R1+0x690] ;  /* 0x0006900001e37983 */ /* 0x000ea80000300800 */
[----:B------:R-:W2:Y:S04]  /*a390*/  LDL.LU R228, [R1+0x68c] ;  /* 0x00068c0001e47983 */ /* 0x000ea80000300800 */
[----:B------:R-:W2:Y:S01]  /*a3a0*/  LDL.LU R229, [R1+0x688] ;  /* 0x0006880001e57983 */ /* 0x000ea20000300800 */
[----:B------:R-:W-:-:S03]  /*a3b0*/  FADD R12, R234, R12 ;  /* 0x0000000cea0c7221 */ /* 0x000fc60000000000 */
[----:B------:R-:W2:Y:S01]  /*a3c0*/  LDL.LU R230, [R1+0x684] ;  /* 0x0006840001e67983 */ /* 0x000ea20000300800 */
[----:B------:R-:W-:-:S03]  /*a3d0*/  FADD R13, R235, R13 ;  /* 0x0000000deb0d7221 */ /* 0x000fc60000000000 */
[----:B------:R-:W2:Y:S04]  /*a3e0*/  LDL.LU R231, [R1+0x680] ;  /* 0x0006800001e77983 */ /* 0x000ea80000300800 */
[----:B------:R-:W2:Y:S04]  /*a3f0*/  LDL.LU R232, [R1+0x67c] ;  /* 0x00067c0001e87983 */ /* 0x000ea80000300800 */
[----:B------:R-:W2:Y:S04]  /*a400*/  LDL.LU R233, [R1+0x678] ;  /* 0x0006780001e97983 */ /* 0x000ea80000300800 */
[----:B------:R-:W2:Y:S04]  /*a410*/  LDL.LU R234, [R1+0x674] ;  /* 0x0006740001ea7983 */ /* 0x000ea80000300800 */
[----:B------:R-:W2:Y:S01]  /*a420*/  LDL.LU R235, [R1+0x670] ;  /* 0x0006700001eb7983 */ /* 0x000ea20000300800 */
[----:B------:R-:W-:-:S01]  /*a430*/  FADD R14, R24, R14 ;  /* 0x0000000e180e7221 */ /* 0x000fc20000000000 */
[----:B------:R-:W-:Y:S01]  /*a440*/  FADD R15, R25, R15 ;  /* 0x0000000f190f7221 */ /* 0x000fe20000000000 */
[----:B------:R-:W-:-:S01]  /*a450*/  FADD R16, R26, R16 ;  /* 0x000000101a107221 */ /* 0x000fc20000000000 */
[----:B------:R-:W2:Y:S01]  /*a460*/  LDL.LU R24, [R1+0x66c] ;  /* 0x00066c0001187983 */ /* 0x000ea20000300800 */
[----:B------:R-:W-:-:S01]  /*a470*/  FADD R17, R27, R17 ;  /* 0x000000111b117221 */ /* 0x000fc20000000000 */
[----:B------:R-:W-:-:S02]  /*a480*/  FADD R18, R28, R18 ;  /* 0x000000121c127221 */ /* 0x000fc40000000000 */
[----:B------:R-:W2:Y:S01]  /*a490*/  LDL.LU R25, [R1+0x668] ;  /* 0x0006680001197983 */ /* 0x000ea20000300800 */
[----:B------:R-:W-:-:S03]  /*a4a0*/  FADD R19, R29, R19 ;  /* 0x000000131d137221 */ /* 0x000fc60000000000 */
        /* <DEDUP_REMOVED lines=155> */
[----:B---3--:R-:W-:-:S03]  /*ae60*/  FADD R225, R107, R225 ;  /* 0x000000e16be17221 */ /* 0x008fc60000000000 */
[----:B------:R-:W3:Y:S01]  /*ae70*/  LDL.LU R104, [R1+0x52c] ;  /* 0x00052c0001687983 */ /* 0x000ee20000300800 */
[----:B----4-:R-:W-:-:S03]  /*ae80*/  FADD R226, R108, R226 ;  /* 0x000000e26ce27221 */ /* 0x010fc60000000000 */
[----:B------:R-:W4:Y:S01]  /*ae90*/  LDL.LU R105, [R1+0x528] ;  /* 0x0005280001697983 */ /* 0x000f220000300800 */
[----:B--2---:R-:W-:-:S03]  /*aea0*/  FADD R227, R109, R227 ;  /* 0x000000e36de37221 */ /* 0x004fc60000000000 */
        /* <DEDUP_REMOVED lines=15> */
[----:B------:R-:W-:-:S01]  /*afa0*/  FADD R235, R117, R235 ;  /* 0x000000eb75eb7221 */ /* 0x000fc20000000000 */
[----:B------:R-:W-:Y:S02]  /*afb0*/  FADD R121, R120, R121 ;  /* 0x0000007978797221 */ /* 0x000fe40000000000 */
[----:B------:R-:W2:Y:S01]  /*afc0*/  LDL.LU R114, [R1+0x504] ;  /* 0x0005040001727983 */ /* 0x000ea20000300800 */
[----:B------:R-:W-:-:S03]  /*afd0*/  FADD R236, R118, R236 ;  /* 0x000000ec76ec7221 */ /* 0x000fc60000000000 */
[----:B------:R-:W2:Y:S01]  /*afe0*/  LDL.LU R115, [R1+0x500] ;  /* 0x0005000001737983 */ /* 0x000ea20000300800 */
[----:B------:R-:W-:-:S03]  /*aff0*/  FADD R237, R119, R237 ;  /* 0x000000ed77ed7221 */ /* 0x000fc60000000000 */
[----:B------:R-:W2:Y:S01]  /*b000*/  LDL.LU R116, [R1+0x4fc] ;  /* 0x0004fc0001747983 */ /* 0x000ea20000300800 */
[----:B------:R-:W-:-:S03]  /*b010*/  FADD R123, R122, R123 ;  /* 0x0000007b7a7b7221 */ /* 0x000fc60000000000 */
[----:B------:R-:W2:Y:S04]  /*b020*/  LDL.LU R117, [R1+0x4f8] ;  /* 0x0004f80001757983 */ /* 0x000ea80000300800 */
[----:B------:R-:W2:Y:S01]  /*b030*/  LDL.LU R118, [R1+0x4f4] ;  /* 0x0004f40001767983 */ /* 0x000ea20000300800 */
[----:B------:R-:W-:-:S03]  /*b040*/  FADD R125, R124, R125 ;  /* 0x0000007d7c7d7221 */ /* 0x000fc60000000000 */
[----:B------:R-:W2:Y:S04]  /*b050*/  LDL.LU R119, [R1+0x4f0] ;  /* 0x0004f00001777983 */ /* 0x000ea80000300800 */
[----:B------:R-:W2:Y:S04]  /*b060*/  LDL.LU R120, [R1+0x4ec] ;  /* 0x0004ec0001787983 */ /* 0x000ea80000300800 */
[----:B------:R0:W-:Y:S01]  /*b070*/  STL [R1+0x200], R121 ;  /* 0x0002007901007387 */ /* 0x0001e20000100800 */
[----:B------:R-:W-:-:S01]  /*b080*/  FADD R127, R126, R127 ;  /* 0x0000007f7e7f7221 */ /* 0x000fc20000000000 */
[----:B------:R-:W-:Y:S01]  /*b090*/  FADD R0, R128, R0 ;  /* 0x0000000080007221 */ /* 0x000fe20000000000 */
[----:B------:R-:W-:-:S01]  /*b0a0*/  FADD R148, R150, R148 ;  /* 0x0000009496947221 */ /* 0x000fc20000000000 */
[----:B0-----:R-:W2:Y:S04]  /*b0b0*/  LDL.LU R121, [R1+0x4e8] ;  /* 0x0004e80001797983 */ /* 0x001ea80000300800 */
        /* <DEDUP_REMOVED lines=9> */
[----:B------:R-:W-:-:S02]  /*b150*/  FADD R136, R137, R136 ;  /* 0x0000008889887221 */ /* 0x000fc40000000000 */
[----:B0-----:R-:W2:Y:S04]  /*b160*/  LDL.LU R125, [R1+0x4d8] ;  /* 0x0004d800017d7983 */ /* 0x001ea80000300800 */
[----:B------:R-:W2:Y:S04]  /*b170*/  LDL.LU R126, [R1+0x4d4] ;  /* 0x0004d400017e7983 */ /* 0x000ea80000300800 */
[----:B------:R0:W-:Y:S01]  /*b180*/  STL [R1+0x20c], R127 ;  /* 0x00020c7f01007387 */ /* 0x0001e20000100800 */
[----:B------:R-:W-:-:S01]  /*b190*/  FADD R132, R134, R132 ;  /* 0x0000008486847221 */ /* 0x000fc20000000000 */
[----:B------:R-:W-:-:S02]  /*b1a0*/  FADD R2, R130, R2 ;  /* 0x0000000282027221 */ /* 0x000fc40000000000 */
[----:B0-----:R-:W2:Y:S04]  /*b1b0*/  LDL.LU R127, [R1+0x4d0] ;  /* 0x0004d000017f7983 */ /* 0x001ea80000300800 */
[----:B------:R-:W2:Y:S04]  /*b1c0*/  LDL.LU R128, [R1+0x4cc] ;  /* 0x0004cc0001807983 */ /* 0x000ea80000300800 */
[----:B------:R-:W-:Y:S04]  /*b1d0*/  STL [R1+0x210], R0 ;  /* 0x0002100001007387 */ /* 0x000fe80000100800 */
[----:B------:R-:W-:Y:S04]  /*b1e0*/  STL [R1+0x214], R148 ;  /* 0x0002149401007387 */ /* 0x000fe80000100800 */
[----:B------:R-:W-:Y:S04]  /*b1f0*/  STL [R1+0x218], R144 ;  /* 0x0002189001007387 */ /* 0x000fe80000100800 */
[----:B------:R-:W-:Y:S04]  /*b200*/  STL [R1+0x21c], R142 ;  /* 0x00021c8e01007387 */ /* 0x000fe80000100800 */
[----:B------:R-:W-:Y:S04]  /*b210*/  STL [R1+0x220], R140 ;  /* 0x0002208c01007387 */ /* 0x000fe80000100800 */
[----:B------:R-:W-:Y:S04]  /*b220*/  STL [R1+0x224], R138 ;  /* 0x0002248a01007387 */ /* 0x000fe80000100800 */
[----:B------:R-:W3:Y:S04]  /*b230*/  LDL.LU R130, [R1+0x234] ;  /* 0x0002340001827983 */ /* 0x000ee80000300800 */
[----:B------:R-:W-:Y:S04]  /*b240*/  STL [R1+0x228], R136 ;  /* 0x0002288801007387 */ /* 0x000fe80000100800 */
[----:B------:R0:W-:Y:S04]  /*b250*/  STL [R1+0x22c], R132 ;  /* 0x00022c8401007387 */ /* 0x0001e80000100800 */
[----:B0-----:R-:W4:Y:S04]  /*b260*/  LDL.LU R132, [R1+0x238] ;  /* 0x0002380001847983 */ /* 0x001f280000300800 */
[----:B------:R-:W2:Y:S04]  /*b270*/  LDL.LU R134, [R1+0x23c] ;  /* 0x00023c0001867983 */ /* 0x000ea80000300800 */
[----:B------:R0:W-:Y:S04]  /*b280*/  STL [R1+0x230], R2 ;  /* 0x0002300201007387 */ /* 0x0001e80000100800 */
[----:B------:R-:W2:Y:S04]  /*b290*/  LDL.LU R136, [R1+0x240] ;  /* 0x0002400001887983 */ /* 0x000ea80000300800 */
        /* <DEDUP_REMOVED lines=11> */
[----:B0-----:R-:W2:Y:S04]  /*b350*/  LDL.LU R2, [R1+0x270] ;  /* 0x0002700001027983 */ /* 0x001ea80000300800 */
[----:B------:R-:W2:Y:S01]  /*b360*/  LDL.LU R0, [R1+0x274] ;  /* 0x0002740001007983 */ /* 0x000ea20000300800 */
[----:B---3--:R-:W-:-:S03]  /*b370*/  FADD R130, R129, R130 ;  /* 0x0000008281827221 */ /* 0x008fc60000000000 */
[----:B------:R-:W3:Y:S04]  /*b380*/  LDL.LU R129, [R1+0x4c8] ;  /* 0x0004c80001817983 */ /* 0x000ee80000300800 */
[----:B------:R0:W-:Y:S04]  /*b390*/  STL [R1+0x234], R130 ;  /* 0x0002348201007387 */ /* 0x0001e80000100800 */
[----:B0-----:R-:W3:Y:S01]  /*b3a0*/  LDL.LU R130, [R1+0x4c4] ;  /* 0x0004c40001827983 */ /* 0x001ee20000300800 */
[----:B----4-:R-:W-:-:S03]  /*b3b0*/  FADD R132, R131, R132 ;  /* 0x0000008483847221 */ /* 0x010fc60000000000 */
[----:B------:R-:W4:Y:S01]  /*b3c0*/  LDL.LU R131, [R1+0x4c0] ;  /* 0x0004c00001837983 */ /* 0x000f220000300800 */
[----:B--2---:R-:W-:-:S03]  /*b3d0*/  FADD R134, R133, R134 ;  /* 0x0000008685867221 */ /* 0x004fc60000000000 */
[----:B------:R0:W-:Y:S01]  /*b3e0*/  STL [R1+0x238], R132 ;  /* 0x0002388401007387 */ /* 0x0001e20000100800 */
[----:B------:R-:W-:-:S03]  /*b3f0*/  FADD R136, R135, R136 ;  /* 0x0000008887887221 */ /* 0x000fc60000000000 */
[----:B0-----:R-:W2:Y:S01]  /*b400*/  LDL.LU R132, [R1+0x4bc] ;  /* 0x0004bc0001847983 */ /* 0x001ea20000300800 */
[----:B------:R-:W-:-:S03]  /*b410*/  FADD R150, R151, R150 ;  /* 0x0000009697967221 */ /* 0x000fc60000000000 */
[----:B------:R-:W2:Y:S01]  /*b420*/  LDL.LU R133, [R1+0x4b8] ;  /* 0x0004b80001857983 */ /* 0x000ea20000300800 */
[----:B------:R-:W-:-:S03]  /*b430*/  FADD R148, R149, R148 ;  /* 0x0000009495947221 */ /* 0x000fc60000000000 */
[----:B------:R0:W-:Y:S01]  /*b440*/  STL [R1+0x23c], R134 ;  /* 0x00023c8601007387 */ /* 0x0001e20000100800 */
[----:B------:R-:W-:-:S01]  /*b450*/  FADD R146, R147, R146 ;  /* 0x0000009293927221 */ /* 0x000fc20000000000 */
[----:B------:R-:W-:Y:S02]  /*b460*/  FADD R144, R145, R144 ;  /* 0x0000009091907221 */ /* 0x000fe40000000000 */
[----:B0-----:R-:W2:Y:S01]  /*b470*/  LDL.LU R134, [R1+0x4b4] ;  /* 0x0004b40001867983 */ /* 0x001ea20000300800 */
[----:B------:R-:W-:-:S03]  /*b480*/  FADD R143, R24, R143 ;  /* 0x0000008f188f7221 */ /* 0x000fc60000000000 */
[----:B------:R-:W2:Y:S01]  /*b490*/  LDL.LU R135, [R1+0x4b0] ;  /* 0x0004b00001877983 */ /* 0x000ea20000300800 */
[----:B------:R-:W-:-:S03]  /*b4a0*/  FADD R142, R25, R142 ;  /* 0x0000008e198e7221 */ /* 0x000fc60000000000 */
[----:B------:R0:W-:Y:S01]  /*b4b0*/  STL [R1+0x240], R136 ;  /* 0x0002408801007387 */ /* 0x0001e20000100800 */
[----:B------:R-:W-:-:S01]  /*b4c0*/  FADD R141, R26, R141 ;  /* 0x0000008d1a8d7221 */ /* 0x000fc20000000000 */
[----:B------:R-:W-:Y:S01]  /*b4d0*/  FADD R140, R27, R140 ;  /* 0x0000008c1b8c7221 */ /* 0x000fe20000000000 */
[----:B------:R-:W-:-:S01]  /*b4e0*/  FADD R139, R28, R139 ;  /* 0x0000008b1c8b7221 */ /* 0x000fc20000000000 */
[----:B0-----:R-:W2:Y:S01]  /*b4f0*/  LDL.LU R136, [R1+0x4ac] ;  /* 0x0004ac0001887983 */ /* 0x001ea20000300800 */
[----:B------:R-:W-:-:S03]  /*b500*/  FADD R138, R29, R138 ;  /* 0x0000008a1d8a7221 */ /* 0x000fc60000000000 */
[----:B------:R0:W-:Y:S01]  /*b510*/  STL [R1+0x244], R150 ;  /* 0x0002449601007387 */ /* 0x0001e20000100800 */
[----:B------:R-:W-:-:S03]  /*b520*/  FADD R137, R30, R137 ;  /* 0x000000891e897221 */ /* 0x000fc60000000000 */
[----:B------:R1:W-:Y:S01]  /*b530*/  STL [R1+0x248], R148 ;  /* 0x0002489401007387 */ /* 0x0003e20000100800 */
[----:B------:R-:W-:-:S03]  /*b540*/  FADD R2, R31, R2 ;  /* 0x000000021f027221 */ /* 0x000fc60000000000 */
[----:B------:R1:W-:Y:S01]  /*b550*/  STL [R1+0x24c], R146 ;  /* 0x00024c9201007387 */ /* 0x0003e20000100800 */
[----:B------:R-:W-:-:S03]  /*b560*/  FADD R0, R32, R0 ;  /* 0x0000000020007221 */ /* 0x000fc60000000000 */
[----:B------:R1:W-:Y:S04]  /*b570*/  STL [R1+0x250], R144 ;  /* 0x0002509001007387 */ /* 0x0003e80000100800 */
[----:B------:R1:W-:Y:S04]  /*b580*/  STL [R1+0x254], R143 ;  /* 0x0002548f01007387 */ /* 0x0003e80000100800 */
[----:B------:R1:W-:Y:S04]  /*b590*/  STL [R1+0x258], R142 ;  /* 0x0002588e01007387 */ /* 0x0003e80000100800 */
[----:B------:R1:W-:Y:S04]  /*b5a0*/  STL [R1+0x25c], R141 ;  /* 0x00025c8d01007387 */ /* 0x0003e80000100800 */
[----:B------:R1:W-:Y:S04]  /*b5b0*/  STL [R1+0x260], R140 ;  /* 0x0002608c01007387 */ /* 0x0003e80000100800 */
[----:B------:R1:W-:Y:S04]  /*b5c0*/  STL [R1+0x264], R139 ;  /* 0x0002648b01007387 */ /* 0x0003e80000100800 */
[----:B------:R1:W-:Y:S04]  /*b5d0*/  STL [R1+0x268], R138 ;  /* 0x0002688a01007387 */ /* 0x0003e80000100800 */
[----:B------:R-:W3:Y:S04]  /*b5e0*/  LDL.LU R151, [R1+0x278] ;  /* 0x0002780001977983 */ /* 0x000ee80000300800 */
[----:B------:R1:W-:Y:S04]  /*b5f0*/  STL [R1+0x26c], R137 ;  /* 0x00026c8901007387 */ /* 0x0003e80000100800 */
[----:B0-----:R-:W4:Y:S04]  /*b600*/  LDL.LU R150, [R1+0x27c] ;  /* 0x00027c0001967983 */ /* 0x001f280000300800 */
[----:B------:R0:W-:Y:S04]  /*b610*/  STL [R1+0x270], R2 ;  /* 0x0002700201007387 */ /* 0x0001e80000100800 */
[----:B------:R-:W2:Y:S04]  /*b620*/  LDL.LU R149, [R1+0x280] ;  /* 0x0002800001957983 */ /* 0x000ea80000300800 */
[----:B------:R0:W-:Y:S04]  /*b630*/  STL [R1+0x274], R0 ;  /* 0x0002740001007387 */ /* 0x0001e80000100800 */
[----:B-1----:R-:W2:Y:S04]  /*b640*/  LDL.LU R148, [R1+0x284] ;  /* 0x0002840001947983 */ /* 0x002ea80000300800 */
        /* <DEDUP_REMOVED lines=13> */
[----:B---3--:R-:W-:-:S05]  /*b720*/  FADD R151, R33, R151 ;  /* 0x0000009721977221 */ /* 0x008fca0000000000 */
[----:B------:R0:W-:Y:S01]  /*b730*/  STL [R1+0x278], R151 ;  /* 0x0002789701007387 */ /* 0x0001e20000100800 */
[----:B----4-:R-:W-:-:S05]  /*b740*/  FADD R150, R34, R150 ;  /* 0x0000009622967221 */ /* 0x010fca0000000000 */
[----:B------:R1:W-:Y:S01]  /*b750*/  STL [R1+0x27c], R150 ;  /* 0x00027c9601007387 */ /* 0x0003e20000100800 */
[----:B--2---:R-:W-:-:S05]  /*b760*/  FADD R149, R35, R149 ;  /* 0x0000009523957221 */ /* 0x004fca0000000000 */
[----:B------:R2:W-:Y:S01]  /*b770*/  STL [R1+0x280], R149 ;  /* 0x0002809501007387 */ /* 0x0005e20000100800 */
[----:B------:R-:W-:-:S01]  /*b780*/  FADD R148, R36, R148 ;  /* 0x0000009424947221 */ /* 0x000fc20000000000 */
[----:B------:R-:W-:-:S04]  /*b790*/  FADD R147, R37, R147 ;  /* 0x0000009325937221 */ /* 0x000fc80000000000 */
[----:B------:R3:W-:Y:S01]  /*b7a0*/  STL [R1+0x284], R148 ;  /* 0x0002849401007387 */ /* 0x0007e20000100800 */
[----:B------:R-:W-:-:S03]  /*b7b0*/  FADD R146, R38, R146 ;  /* 0x0000009226927221 */ /* 0x000fc60000000000 */
        /* <DEDUP_REMOVED lines=20> */
[----:B0-----:R-:W4:Y:S01]  /*b900*/  LDL.LU R151, [R1+0x2bc] ;  /* 0x0002bc0001977983 */ /* 0x001f220000300800 */
[----:B------:R-:W-:-:S03]  /*b910*/  FADD R0, R49, R0 ;  /* 0x0000000031007221 */ /* 0x000fc60000000000 */
[----:B------:R0:W-:Y:S04]  /*b920*/  STL [R1+0x2b0], R137 ;  /* 0x0002b08901007387 */ /* 0x0001e80000100800 */
[----:B-1----:R-:W4:Y:S04]  /*b930*/  LDL.LU R150, [R1+0x2c0] ;  /* 0x0002c00001967983 */ /* 0x002f280000300800 */
[----:B------:R1:W-:Y:S04]  /*b940*/  STL [R1+0x2b4], R2 ;  /* 0x0002b40201007387 */ /* 0x0003e80000100800 */
[----:B--2---:R-:W2:Y:S04]  /*b950*/  LDL.LU R149, [R1+0x2c4] ;  /* 0x0002c40001957983 */ /* 0x004ea80000300800 */
[----:B------:R1:W-:Y:S04]  /*b960*/  STL [R1+0x2b8], R0 ;  /* 0x0002b80001007387 */ /* 0x0003e80000100800 */
[----:B---3--:R-:W3:Y:S04]  /*b970*/  LDL.LU R148, [R1+0x2c8] ;  /* 0x0002c80001947983 */ /* 0x008ee80000300800 */
[----:B----4-:R-:W4:Y:S04]  /*b980*/  LDL.LU R147, [R1+0x2cc] ;  /* 0x0002cc0001937983 */ /* 0x010f280000300800 */
[----:B------:R-:W4:Y:S04]  /*b990*/  LDL.LU R146, [R1+0x2d0] ;  /* 0x0002d00001927983 */ /* 0x000f280000300800 */
        /* <DEDUP_REMOVED lines=8> */
[----:B0-----:R-:W4:Y:S04]  /*ba20*/  LDL.LU R137, [R1+0x2f4] ;  /* 0x0002f40001897983 */ /* 0x001f280000300800 */
[----:B-1----:R-:W4:Y:S04]  /*ba30*/  LDL.LU R2, [R1+0x2f8] ;  /* 0x0002f80001027983 */ /* 0x002f280000300800 */
[----:B------:R-:W4:Y:S01]  /*ba40*/  LDL.LU R0, [R1+0x2fc] ;  /* 0x0002fc0001007983 */ /* 0x000f220000300800 */
[----:B------:R-:W-:-:S01]  /*ba50*/  FADD R151, R50, R151 ;  /* 0x0000009732977221 */ /* 0x000fc20000000000 */
[----:B------:R-:W-:-:S04]  /*ba60*/  FADD R150, R51, R150 ;  /* 0x0000009633967221 */ /* 0x000fc80000000000 */
[----:B------:R0:W-:Y:S01]  /*ba70*/  STL [R1+0x2bc], R151 ;  /* 0x0002bc9701007387 */ /* 0x0001e20000100800 */
[----:B--2---:R-:W-:-:S03]  /*ba80*/  FADD R149, R52, R149 ;  /* 0x0000009534957221 */ /* 0x004fc60000000000 */
[----:B------:R1:W-:Y:S01]  /*ba90*/  STL [R1+0x2c0], R150 ;  /* 0x0002c09601007387 */ /* 0x0003e20000100800 */
[----:B---3--:R-:W-:-:S03]  /*baa0*/  FADD R148, R53, R148 ;  /* 0x0000009435947221 */ /* 0x008fc60000000000 */
[----:B------:R2:W-:Y:S01]  /*bab0*/  STL [R1+0x2c4], R149 ;  /* 0x0002c49501007387 */ /* 0x0005e20000100800 */
[----:B----4-:R-:W-:-:S03]  /*bac0*/  FADD R147, R54, R147 ;  /* 0x0000009336937221 */ /* 0x010fc60000000000 */
        /* <DEDUP_REMOVED lines=198> */
[----:B------:R-:W-:Y:S01]  /*c730*/  STL [R1+0x3cc], R151 ;  /* 0x0003cc9701007387 */ /* 0x000fe20000100800 */
[----:B--2---:R-:W-:-:S03]  /*c740*/  FADD R149, R120, R149 ;  /* 0x0000009578957221 */ /* 0x004fc60000000000 */
[----:B------:R-:W-:Y:S01]  /*c750*/  STL [R1+0x3d0], R150 ;  /* 0x0003d09601007387 */ /* 0x000fe20000100800 */
[----:B---3--:R-:W-:-:S03]  /*c760*/  FADD R148, R121, R148 ;  /* 0x0000009479947221 */ /* 0x008fc60000000000 */
[----:B------:R-:W-:Y:S01]  /*c770*/  STL [R1+0x3d4], R149 ;  /* 0x0003d49501007387 */ /* 0x000fe20000100800 */
[----:B----4-:R-:W-:-:S03]  /*c780*/  FADD R147, R122, R147 ;  /* 0x000000937a937221 */ /* 0x010fc60000000000 */
[----:B------:R-:W-:Y:S01]  /*c790*/  STL [R1+0x3d8], R148 ;  /* 0x0003d89401007387 */ /* 0x000fe20000100800 */
[----:B------:R-:W-:-:S03]  /*c7a0*/  FADD R146, R123, R146 ;  /* 0x000000927b927221 */ /* 0x000fc60000000000 */
        /* <DEDUP_REMOVED lines=18> */
[----:B------:R-:W-:Y:S04]  /*c8d0*/  STL [R1+0x400], R138 ;  /* 0x0004008a01007387 */ /* 0x000fe80000100800 */
[----:B------:R0:W-:Y:S04]  /*c8e0*/  STL [R1+0x404], R137 ;  /* 0x0004048901007387 */ /* 0x0001e80000100800 */
[----:B0-----:R-:W2:Y:S01]  /*c8f0*/  LDL.LU R137, [R1+0x410] ;  /* 0x0004100001897983 */ /* 0x001ea20000300800 */
[----:B------:R-:W-:-:S01]  /*c900*/  FADD R2, R133, R2 ;  /* 0x0000000285027221 */ /* 0x000fc20000000000 */
[----:B------:R-:W-:-:S02]  /*c910*/  FADD R0, R134, R0 ;  /* 0x0000000086007221 */ /* 0x000fc40000000000 */
[----:B------:R-:W3:Y:S04]  /*c920*/  LDL.LU R138, [R1+0x414] ;  /* 0x00041400018a7983 */ /* 0x000ee80000300800 */
[----:B------:R-:W-:Y:S04]  /*c930*/  STL [R1+0x408], R2 ;  /* 0x0004080201007387 */ /* 0x000fe80000100800 */
[----:B------:R-:W4:Y:S04]  /*c940*/  LDL.LU R139, [R1+0x418] ;  /* 0x00041800018b7983 */ /* 0x000f280000300800 */
[----:B------:R0:W-:Y:S04]  /*c950*/  STL [R1+0x40c], R0 ;  /* 0x00040c0001007387 */ /* 0x0001e80000100800 */
        /* <DEDUP_REMOVED lines=13> */
[----:B------:R-:W4:Y:S01]  /*ca30*/  LDL.LU R2, [R1+0x450] ;  /* 0x0004500001027983 */ /* 0x000f220000300800 */
[----:B--2---:R-:W-:-:S05]  /*ca40*/  FADD R137, R135, R137 ;  /* 0x0000008987897221 */ /* 0x004fca0000000000 */
[----:B------:R0:W-:Y:S04]  /*ca50*/  STL [R1+0x410], R137 ;  /* 0x0004108901007387 */ /* 0x0001e80000100800 */
[----:B0-----:R-:W4:Y:S01]  /*ca60*/  LDL.LU R137, [R1+0x4a8] ;  /* 0x0004a80001897983 */ /* 0x001f220000300800 */
[----:B---3--:R-:W-:-:S05]  /*ca70*/  FADD R138, R136, R138 ;  /* 0x0000008a888a7221 */ /* 0x008fca0000000000 */
[----:B------:R0:W-:Y:S04]  /*ca80*/  STL [R1+0x414], R138 ;  /* 0x0004148a01007387 */ /* 0x0001e80000100800 */
[----:B0-----:R-:W2:Y:S01]  /*ca90*/  LDL.LU R138, [R1+0x4a4] ;  /* 0x0004a400018a7983 */ /* 0x001ea20000300800 */
[----:B----4-:R-:W-:-:S05]  /*caa0*/  FADD R139, R137, R139 ;  /* 0x0000008b898b7221 */ /* 0x010fca0000000000 */
[----:B------:R0:W-:Y:S04]  /*cab0*/  STL [R1+0x418], R139 ;  /* 0x0004188b01007387 */ /* 0x0001e80000100800 */
[----:B0-----:R-:W3:Y:S01]  /*cac0*/  LDL.LU R139, [R1+0x4a0] ;  /* 0x0004a000018b7983 */ /* 0x001ee20000300800 */
[----:B--2---:R-:W-:-:S05]  /*cad0*/  FADD R140, R138, R140 ;  /* 0x0000008c8a8c7221 */ /* 0x004fca0000000000 */
[----:B------:R0:W-:Y:S04]  /*cae0*/  STL [R1+0x41c], R140 ;  /* 0x00041c8c01007387 */ /* 0x0001e80000100800 */
[----:B0-----:R-:W2:Y:S01]  /*caf0*/  LDL.LU R140, [R1+0x49c] ;  /* 0x00049c00018c7983 */ /* 0x001ea20000300800 */
[----:B---3--:R-:W-:-:S05]  /*cb00*/  FADD R141, R139, R141 ;  /* 0x0000008d8b8d7221 */ /* 0x008fca0000000000 */
        /* <DEDUP_REMOVED lines=34> */
[----:B0-----:R0:W5:Y:S01]  /*cd30*/  LDL.LU R0, [R1+0x46c] ;  /* 0x00046c0001007983 */ /* 0x0011620000300800 */
[----:B------:R-:W-:Y:S01]  /*cd40*/  UMOV UR6, URZ ;  /* 0x0000003f00067c82 */ /* 0x000fe20008000000 */
[----:B---3--:R-:W-:-:S05]  /*cd50*/  FADD R2, R2, R151 ;  /* 0x0000009702027221 */ /* 0x008fca0000000000 */
[----:B------:R0:W-:Y:S02]  /*cd60*/  STL [R1+0x450], R2 ;  /* 0x0004500201007387 */ /* 0x0001e40000100800 */
.L_x_24:
[----:B------:R-:W-:Y:S05]  /*cd70*/  @!P1 BRA `(.L_x_25) ;  /* 0x0000000000049947 */ /* 0x000fea0003800000 */
[----:B------:R-:W-:Y:S01]  /*cd80*/  BPT.TRAP 0x1 ;  /* 0x000000040000795c */ /* 0x000fe20000300000 */
.L_x_25:
[----:B------:R-:W-:Y:S02]  /*cd90*/  UISETP.GT.U32.AND UP0, UPT, UR13, 0x1, UPT ;  /* 0x000000010d00788c */ /* 0x000fe4000bf04070 */
[----:B------:R-:W-:-:S04]  /*cda0*/  ULEA UR8, UR25, UR11, 0x3 ;  /* 0x0000000b19087291 */ /* 0x000fc8000f8e183f */
[----:B------:R-:W-:Y:S01]  /*cdb0*/  UIADD3 UR8, UR8, 0x20, URZ ;  /* 0x0000002008087890 */ /* 0x000fe2000fffe03f */
[----:B------:R-:W-:-:S03]  /*cdc0*/  PLOP3.LUT P0, PT, PT, PT, UP0, 0x80, 0x0 ;  /* 0x000000000000781c */ /* 0x000fc60003f0f008 */
[----:B------:R-:W-:-:S09]  /*cdd0*/  UPRMT UR8, URZ, 0x654, UR8 ;  /* 0x000006543f087896 */ /* 0x000fd20008000008 */
[----:B------:R-:W-:Y:S01]  /*cde0*/  SYNCS.ARRIVE.TRANS64.RED.A1T0 RZ, [UR8], RZ ;  /* 0x000000ffffff79a7 */ /* 0x000fe20008100408 */
[----:B------:R-:W-:Y:S05]  /*cdf0*/  @P0 BRA `(.L_x_26) ;  /* 0x0000000000040947 */ /* 0x000fea0003800000 */
[----:B------:R-:W-:Y:S01]  /*ce00*/  BPT.TRAP 0x1 ;  /* 0x000000040000795c */ /* 0x000fe20000300000 */
.L_x_26:
[----:B------:R-:W-:Y:S02]  /*ce10*/  UISETP.GT.AND UP2, UPT, UR15, 0x1, UPT ;  /* 0x000000010f00788c */ /* 0x000fe4000bf44270 */
[----:B------:R-:W-:Y:S02]  /*ce20*/  UIADD3 UR14, UR14, 0x1, URZ ;  /* 0x000000010e0e7890 */ /* 0x000fe4000fffe03f */
[----:B------:R-:W-:Y:S02]  /*ce30*/  UIADD3 UR25, UR25, 0x1, URZ ;  /* 0x0000000119197890 */ /* 0x000fe4000fffe03f */
[----:B------:R-:W-:Y:S01]  /*ce40*/  PLOP3.LUT P0, PT, PT, PT, UP2, 0x80, 0x0 ;  /* 0x000000000000781c */ /* 0x000fe20003f0f028 */
[----:B------:R-:W-:Y:S02]  /*ce50*/  UISETP.NE.AND UP0, UPT, UR14, 0x4, UPT ;  /* 0x000000040e00788c */ /* 0x000fe4000bf05270 */
[----:B------:R-:W-:Y:S02]  /*ce60*/  UISETP.NE.AND UP1, UPT, UR25, 0x4, UPT ;  /* 0x000000041900788c */ /* 0x000fe4000bf25270 */
[----:B------:R-:W-:-:S02]  /*ce70*/  USEL UR8, URZ, 0x1, UP0 ;  /* 0x000000013f087887 */ /* 0x000fc40008000000 */
[----:B------:R-:W-:Y:S02]  /*ce80*/  UIADD3 UR15, UR15, -0x1, URZ ;  /* 0xffffffff0f0f7890 */ /* 0x000fe4000fffe03f */
[----:B------:R-:W-:Y:S02]  /*ce90*/  USEL UR14, UR14, URZ, UP0 ;  /* 0x0000003f0e0e7287 */ /* 0x000fe40008000000 */
[----:B-----5:R-:W-:Y:S01]  /*cea0*/  LOP3.LUT R0, R0, UR8, RZ, 0x3c, !PT ;  /* 0x0000000800007c12 */ /* 0x020fe2000f8e3cff */
[----:B------:R-:W-:Y:S01]  /*ceb0*/  USEL UR25, UR25, URZ, UP1 ;  /* 0x0000003f19197287 */ /* 0x000fe20008800000 */
[----:B------:R-:W-:Y:S01]  /*cec0*/  UMOV UR8, 0x1 ;  /* 0x0000000100087882 */ /* 0x000fe20000000000 */
[----:B------:R-:W-:Y:S10]  /*ced0*/  @P0 BRA `(.L_x_27) ;  /* 0xffffff9c00bc0947 */ /* 0x000ff4000383ffff */
.L_x_19:
[----:B------:R-:W-:-:S04]  /*cee0*/  UISETP.NE.AND UP0, UPT, UR6, URZ, UPT ;  /* 0x0000003f0600728c */ /* 0x000fc8000bf05270 */
[----:B------:R-:W-:-:S06]  /*cef0*/  USEL UR6, URZ, 0x1, !UP0 ;  /* 0x000000013f067887 */ /* 0x000fcc000c000000 */
[----:B------:R-:W-:-:S13]  /*cf00*/  ISETP.NE.AND P0, PT, RZ, UR6, PT ;  /* 0x00000006ff007c0c */ /* 0x000fda000bf05270 */
[----:B------:R-:W-:Y:S05]  /*cf10*/  @!P0 BRA `(.L_x_28) ;  /* 0x0000003800108947 */ /* 0x000fea0003800000 */
[----:B------:R1:W-:Y:S04]  /*cf20*/  STL [R1+0x61c], R43 ;  /* 0x00061c2b01007387 */ /* 0x0003e80000100800 */
[----:B-1----:R-:W3:Y:S04]  /*cf30*/  LDL.LU R43, [R1] ;  /* 0x00000000012b7983 */ /* 0x002ee80000300800 */
[----:B------:R1:W-:Y:S04]  /*cf40*/  STL [R1+0x618], R44 ;  /* 0x0006182c01007387 */ /* 0x0003e80000100800 */
[----:B-1----:R-:W4:Y:S04]  /*cf50*/  LDL.LU R44, [R1+0x4] ;  /* 0x00000400012c7983 */ /* 0x002f280000300800 */
[----:B------:R1:W-:Y:S04]  /*cf60*/  STL [R1+0x614], R45 ;  /* 0x0006142d01007387 */ /* 0x0003e80000100800 */
[----:B-1----:R-:W5:Y:S04]  /*cf70*/  LDL.LU R45, [R1+0x8] ;  /* 0x00000800012d7983 */ /* 0x002f680000300800 */
[----:B------:R1:W-:Y:S04]  /*cf80*/  STL [R1+0x610], R46 ;  /* 0x0006102e01007387 */ /* 0x0003e80000100800 */
[----:B-1----:R-:W2:Y:S04]  /*cf90*/  LDL.LU R46, [R1+0xc] ;  /* 0x00000c00012e7983 */ /* 0x002ea80000300800 */
        /* <DEDUP_REMOVED lines=138> */
[----:B------:R-:W2:Y:S04]  /*d840*/  LDL.LU R0, [R1+0x1b0] ;  /* 0x0001b00001007983 */ /* 0x000ea80000300800 */
[----:B0-----:R-:W2:Y:S04]  /*d850*/  LDL.LU R2, [R1+0x204] ;  /* 0x0002040001027983 */ /* 0x001ea80000300800 */
[----:B------:R0:W-:Y:S04]  /*d860*/  STL [R1+0x4f8], R116 ;  /* 0x0004f87401007387 */ /* 0x0001e80000100800 */
        /* <DEDUP_REMOVED lines=66> */
[----:B0-----:R-:W2:Y:S01]  /*dc90*/  LDL.LU R149, [R1+0x12c] ;  /* 0x00012c0001957983 */ /* 0x001ea20000300800 */
[----:B---3--:R-:W-:-:S03]  /*dca0*/  FADD R3, R43, R3 ;  /* 0x000000032b037221 */ /* 0x008fc60000000000 */
[----:B------:R0:W-:Y:S01]  /*dcb0*/  STL [R1+0x470], R150 ;  /* 0x0004709601007387 */ /* 0x0001e20000100800 */
[----:B----4-:R-:W-:Y:S01]  /*dcc0*/  FADD R4, R44, R4 ;  /* 0x000000042c047221 */ /* 0x010fe20000000000 */
[----:B-----5:R-:W-:Y:S01]  /*dcd0*/  FADD R5, R45, R5 ;  /* 0x000000052d057221 */ /* 0x020fe20000000000 */
[----:B--2---:R-:W-:Y:S01]  /*dce0*/  FADD R6, R46, R6 ;  /* 0x000000062e067221 */ /* 0x004fe20000000000 */
[----:B------:R-:W-:Y:S01]  /*dcf0*/  FADD R7, R47, R7 ;  /* 0x000000072f077221 */ /* 0x000fe20000000000 */
[----:B0-----:R-:W2:Y:S04]  /*dd00*/  LDL.LU R150, [R1+0x128] ;  /* 0x0001280001967983 */ /* 0x001ea80000300800 */
[----:B------:R0:W-:Y:S01]  /*dd10*/  STL [R1+0x46c], R151 ;  /* 0x00046c9701007387 */ /* 0x0001e20000100800 */
[----:B------:R-:W-:Y:S01]  /*dd20*/  FADD R8, R48, R8 ;  /* 0x0000000830087221 */ /* 0x000fe20000000000 */
[----:B------:R-:W-:Y:S01]  /*dd30*/  FADD R9, R49, R9 ;  /* 0x0000000931097221 */ /* 0x000fe20000000000 */
[----:B------:R-:W-:Y:S01]  /*dd40*/  FADD R10, R50, R10 ;  /* 0x0000000a320a7221 */ /* 0x000fe20000000000 */
[----:B0-----:R-:W3:Y:S04]  /*dd50*/  LDL.LU R151, [R1+0x124] ;  /* 0x0001240001977983 */ /* 0x001ee80000300800 */
[----:B------:R-:W4:Y:S04]  /*dd60*/  LDL.LU R43, [R1+0x61c] ;  /* 0x00061c00012b7983 */ /* 0x000f280000300800 */
[----:B------:R-:W5:Y:S04]  /*dd70*/  LDL.LU R44, [R1+0x618] ;  /* 0x00061800012c7983 */ /* 0x000f680000300800 */
[----:B------:R-:W4:Y:S04]  /*dd80*/  LDL.LU R45, [R1+0x614] ;  /* 0x00061400012d7983 */ /* 0x000f280000300800 */
[----:B------:R-:W5:Y:S01]  /*dd90*/  LDL.LU R46, [R1+0x610] ;  /* 0x00061000012e7983 */ /* 0x000f620000300800 */
[----:B------:R-:W-:-:S03]  /*dda0*/  FADD R11, R51, R11 ;  /* 0x0000000b330b7221 */ /* 0x000fc60000000000 */
[----:B------:R-:W4:Y:S01]  /*ddb0*/  LDL.LU R47, [R1+0x60c] ;  /* 0x00060c00012f7983 */ /* 0x000f220000300800 */
[----:B------:R-:W-:-:S03]  /*ddc0*/  FADD R12, R52, R12 ;  /* 0x0000000c340c7221 */ /* 0x000fc60000000000 */
        /* <DEDUP_REMOVED lines=132> */
[----:B------:R-:W5:Y:S04]  /*e610*/  LDL.LU R114, [R1+0x500] ;  /* 0x0005000001727983 */ /* 0x000f680000300800 */
[----:B------:R-:W5:Y:S01]  /*e620*/  LDL.LU R115, [R1+0x4fc] ;  /* 0x0004fc0001737983 */ /* 0x000f620000300800 */
[----:B------:R-:W-:Y:S01]  /*e630*/  FADD R206, R149, R206 ;  /* 0x000000ce95ce7221 */ /* 0x000fe20000000000 */
[----:B------:R-:W-:Y:S01]  /*e640*/  FADD R237, R118, R237 ;  /* 0x000000ed76ed7221 */ /* 0x000fe20000000000 */
[----:B------:R-:W-:Y:S01]  /*e650*/  FADD R236, R119, R236 ;  /* 0x000000ec77ec7221 */ /* 0x000fe20000000000 */
[----:B------:R0:W-:Y:S01]  /*e660*/  STL [R1+0x200], R116 ;  /* 0x0002007401007387 */ /* 0x0001e20000100800 */
[----:B------:R-:W-:Y:S01]  /*e670*/  FADD R235, R120, R235 ;  /* 0x000000eb78eb7221 */ /* 0x000fe20000000000 */
        /* <DEDUP_REMOVED lines=8> */
[----:B0-----:R-:W4:Y:S01]  /*e700*/  LDL.LU R116, [R1+0x1b4] ;  /* 0x0001b40001747983 */ /* 0x001f220000300800 */
[----:B------:R-:W-:Y:S01]  /*e710*/  FADD R226, R129, R226 ;  /* 0x000000e281e27221 */ /* 0x000fe20000000000 */
[----:B------:R-:W-:Y:S01]  /*e720*/  FADD R225, R130, R225 ;  /* 0x000000e182e17221 */ /* 0x000fe20000000000 */
[----:B------:R-:W-:Y:S01]  /*e730*/  FADD R224, R131, R224 ;  /* 0x000000e083e07221 */ /* 0x000fe20000000000 */
[----:B------:R-:W4:Y:S01]  /*e740*/  LDL.LU R148, [R1+0x208] ;  /* 0x0002080001947983 */ /* 0x000f220000300800 */
[----:B------:R-:W-:Y:S01]  /*e750*/  FADD R223, R132, R223 ;  /* 0x000000df84df7221 */ /* 0x000fe20000000000 */
[----:B------:R-:W-:Y:S01]  /*e760*/  FADD R216, R139, R216 ;  /* 0x000000d88bd87221 */ /* 0x000fe20000000000 */
[----:B------:R-:W-:Y:S01]  /*e770*/  FADD R222, R133, R222 ;  /* 0x000000de85de7221 */ /* 0x000fe20000000000 */
        /* <DEDUP_REMOVED lines=8> */
[----:B------:R-:W5:Y:S01]  /*e800*/  LDL.LU R149, [R1+0x20c] ;  /* 0x00020c0001957983 */ /* 0x000f620000300800 */
[----:B------:R-:W-:Y:S01]  /*e810*/  FADD R212, R143, R212 ;  /* 0x000000d48fd47221 */ /* 0x000fe20000000000 */
[----:B------:R-:W-:Y:S01]  /*e820*/  FADD R218, R137, R218 ;  /* 0x000000da89da7221 */ /* 0x000fe20000000000 */
[----:B------:R-:W-:Y:S01]  /*e830*/  FADD R211, R144, R211 ;  /* 0x000000d390d37221 */ /* 0x000fe20000000000 */
[----:B------:R-:W5:Y:S01]  /*e840*/  LDL.LU R118, [R1+0x1bc] ;  /* 0x0001bc0001767983 */ /* 0x000f620000300800 */
[----:B------:R-:W-:Y:S01]  /*e850*/  FADD R217, R138, R217 ;  /* 0x000000d98ad97221 */ /* 0x000fe20000000000 */
[----:B------:R-:W-:Y:S01]  /*e860*/  FADD R210, R145, R210 ;  /* 0x000000d291d27221 */ /* 0x000fe20000000000 */
[----:B---3--:R-:W-:Y:S01]  /*e870*/  FADD R204, R151, R204 ;  /* 0x000000cc97cc7221 */ /* 0x008fe20000000000 */
[----:B------:R-:W3:Y:S01]  /*e880*/  LDL.LU R0, [R1+0x210] ;  /* 0x0002100001007983 */ /* 0x000ee20000300800 */
[----:B------:R-:W-:Y:S01]  /*e890*/  FADD R209, R146, R209 ;  /* 0x000000d192d17221 */ /* 0x000fe20000000000 */
[----:B--2---:R-:W-:Y:S01]  /*e8a0*/  FADD R205, R150, R205 ;  /* 0x000000cd96cd7221 */ /* 0x004fe20000000000 */
[----:B------:R-:W-:Y:S01]  /*e8b0*/  FADD R208, R147, R208 ;  /* 0x000000d093d07221 */ /* 0x000fe20000000000 */
[----:B------:R-:W2:Y:S04]  /*e8c0*/  LDL.LU R119, [R1+0x1c0] ;  /* 0x0001c00001777983 */ /* 0x000ea80000300800 */
[----:B0-----:R-:W2:Y:S04]  /*e8d0*/  LDL.LU R2, [R1+0x214] ;  /* 0x0002140001027983 */ /* 0x001ea80000300800 */
        /* <DEDUP_REMOVED lines=29> */
[----:B------:R-:W2:Y:S01]  /*eab0*/  LDL.LU R147, [R1+0x250] ;  /* 0x0002500001937983 */ /* 0x000ea20000300800 */
[----:B----4-:R-:W-:-:S03]  /*eac0*/  FADD R148, R116, R148 ;  /* 0x0000009474947221 */ /* 0x010fc60000000000 */
[----:B------:R-:W4:Y:S04]  /*ead0*/  LDL.LU R116, [R1+0x4f8] ;  /* 0x0004f80001747983 */ /* 0x000f280000300800 */
[----:B------:R0:W-:Y:S01]  /*eae0*/  STL [R1+0x208], R148 ;  /* 0x0002089401007387 */ /* 0x0001e20000100800 */
[----:B-----5:R-:W-:-:S03]  /*eaf0*/  FADD R149, R117, R149 ;  /* 0x0000009575957221 */ /* 0x020fc60000000000 */
[----:B0-----:R-:W5:Y:S04]  /*eb00*/  LDL.LU R148, [R1+0x254] ;  /* 0x0002540001947983 */ /* 0x001f680000300800 */
[----:B------:R-:W4:Y:S04]  /*eb10*/  LDL.LU R117, [R1+0x4f4] ;  /* 0x0004f40001757983 */ /* 0x000f280000300800 */
[----:B------:R0:W-:Y:S04]  /*eb20*/  STL [R1+0x20c], R149 ;  /* 0x00020c9501007387 */ /* 0x0001e80000100800 */
[----:B0-----:R-:W4:Y:S01]  /*eb30*/  LDL.LU R149, [R1+0x258] ;  /* 0x0002580001957983 */ /* 0x001f220000300800 */
[----:B---3--:R-:W-:Y:S01]  /*eb40*/  FADD R0, R118, R0 ;  /* 0x0000000076007221 */ /* 0x008fe20000000000 */
[----:B--2---:R-:W-:-:S02]  /*eb50*/  FADD R2, R119, R2 ;  /* 0x0000000277027221 */ /* 0x004fc40000000000 */
[----:B------:R-:W2:Y:S01]  /*eb60*/  LDL.LU R118, [R1+0x4f0] ;  /* 0x0004f00001767983 */ /* 0x000ea20000300800 */
[----:B------:R-:W-:-:S03]  /*eb70*/  FADD R121, R120, R121 ;  /* 0x0000007978797221 */ /* 0x000fc60000000000 */
[----:B------:R0:W-:Y:S01]  /*eb80*/  STL [R1+0x210], R0 ;  /* 0x0002100001007387 */ /* 0x0001e20000100800 */
[----:B------:R-:W-:-:S03]  /*eb90*/  FADD R123, R122, R123 ;  /* 0x0000007b7a7b7221 */ /* 0x000fc60000000000 */
[----:B0-----:R-:W3:Y:S04]  /*eba0*/  LDL.LU R0, [R1+0x25c] ;  /* 0x00025c0001007983 */ /* 0x001ee80000300800 */
[----:B------:R-:W2:Y:S04]  /*ebb0*/  LDL.LU R119, [R1+0x4ec] ;  /* 0x0004ec0001777983 */ /* 0x000ea80000300800 */
[----:B------:R0:W-:Y:S01]  /*ebc0*/  STL [R1+0x214], R2 ;  /* 0x0002140201007387 */ /* 0x0001e20000100800 */
[----:B------:R-:W-:Y:S01]  /*ebd0*/  FADD R125, R124, R125 ;  /* 0x0000007d7c7d7221 */ /* 0x000fe20000000000 */
[----:B------:R-:W-:-:S02]  /*ebe0*/  FADD R127, R126, R127 ;  /* 0x0000007f7e7f7221 */ /* 0x000fc40000000000 */
[----:B0-----:R-:W2:Y:S04]  /*ebf0*/  LDL.LU R2, [R1+0x260] ;  /* 0x0002600001027983 */ /* 0x001ea80000300800 */
[----:B------:R-:W2:Y:S04]  /*ec00*/  LDL.LU R120, [R1+0x4e8] ;  /* 0x0004e80001787983 */ /* 0x000ea80000300800 */
[----:B------:R0:W-:Y:S01]  /*ec10*/  STL [R1+0x218], R121 ;  /* 0x0002187901007387 */ /* 0x0001e20000100800 */
[----:B------:R-:W-:-:S03]  /*ec20*/  FADD R129, R128, R129 ;  /* 0x0000008180817221 */ /* 0x000fc60000000000 */
        /* <DEDUP_REMOVED lines=42> */
[----:B------:R0:W-:Y:S04]  /*eed0*/  STL [R1+0x244], R144 ;  /* 0x0002449001007387 */ /* 0x0001e80000100800 */
[----:B0-----:R-:W2:Y:S04]  /*eee0*/  LDL.LU R144, [R1+0x278] ;  /* 0x0002780001907983 */ /* 0x001ea80000300800 */
[----:B------:R-:W2:Y:S04]  /*eef0*/  LDL.LU R138, [R1+0x4a0] ;  /* 0x0004a000018a7983 */ /* 0x000ea80000300800 */
[----:B------:R0:W-:Y:S04]  /*ef00*/  STL [R1+0x248], R145 ;  /* 0x0002489101007387 */ /* 0x0001e80000100800 */
[----:B0-----:R-:W2:Y:S04]  /*ef10*/  LDL.LU R145, [R1+0x27c] ;  /* 0x00027c0001917983 */ /* 0x001ea80000300800 */
[----:B------:R0:W-:Y:S01]  /*ef20*/  STL [R1+0x24c], R146 ;  /* 0x00024c9201007387 */ /* 0x0001e20000100800 */
[----:B-----5:R-:W-:-:S03]  /*ef30*/  FADD R148, R24, R148 ;  /* 0x0000009418947221 */ /* 0x020fc60000000000 */
[----:B0-----:R-:W5:Y:S04]  /*ef40*/  LDL.LU R146, [R1+0x280] ;  /* 0x0002800001927983 */ /* 0x001f680000300800 */
[----:B------:R0:W-:Y:S04]  /*ef50*/  STL [R1+0x250], R147 ;  /* 0x0002509301007387 */ /* 0x0001e80000100800 */
[----:B0-----:R-:W5:Y:S01]  /*ef60*/  LDL.LU R147, [R1+0x284] ;  /* 0x0002840001937983 */ /* 0x001f620000300800 */
[----:B----4-:R-:W-:-:S03]  /*ef70*/  FADD R149, R25, R149 ;  /* 0x0000009519957221 */ /* 0x010fc60000000000 */
[----:B------:R0:W-:Y:S04]  /*ef80*/  STL [R1+0x254], R148 ;  /* 0x0002549401007387 */ /* 0x0001e80000100800 */
[----:B0-----:R-:W4:Y:S04]  /*ef90*/  LDL.LU R148, [R1+0x288] ;  /* 0x0002880001947983 */ /* 0x001f280000300800 */
[----:B------:R0:W-:Y:S04]  /*efa0*/  STL [R1+0x258], R149 ;  /* 0x0002589501007387 */ /* 0x0001e80000100800 */
[----:B0-----:R-:W4:Y:S04]  /*efb0*/  LDL.LU R149, [R1+0x28c] ;  /* 0x00028c0001957983 */ /* 0x001f280000300800 */
[----:B------:R-:W4:Y:S01]  /*efc0*/  LDL.LU R150, [R1+0x290] ;  /* 0x0002900001967983 */ /* 0x000f220000300800 */
[----:B---3--:R-:W-:-:S03]  /*efd0*/  FADD R0, R26, R0 ;  /* 0x000000001a007221 */ /* 0x008fc60000000000 */
[----:B------:R-:W3:Y:S01]  /*efe0*/  LDL.LU R151, [R1+0x294] ;  /* 0x0002940001977983 */ /* 0x000ee20000300800 */
[----:B--2---:R-:W-:-:S03]  /*eff0*/  FADD R2, R27, R2 ;  /* 0x000000021b027221 */ /* 0x004fc60000000000 */
[----:B------:R0:W-:Y:S04]  /*f000*/  STL [R1+0x25c], R0 ;  /* 0x00025c0001007387 */ /* 0x0001e80000100800 */
[----:B------:R-:W2:Y:S04]  /*f010*/  LDL.LU R27, [R1+0x2c8] ;  /* 0x0002c800011b7983 */ /* 0x000ea80000300800 */
[----:B------:R-:W2:Y:S04]  /*f020*/  LDL.LU R26, [R1+0x2cc] ;  /* 0x0002cc00011a7983 */ /* 0x000ea80000300800 */
[----:B------:R1:W-:Y:S04]  /*f030*/  STL [R1+0x260], R2 ;  /* 0x0002600201007387 */ /* 0x0003e80000100800 */
[----:B------:R-:W2:Y:S04]  /*f040*/  LDL.LU R25, [R1+0x2d0] ;  /* 0x0002d00001197983 */ /* 0x000ea80000300800 */
[----:B------:R-:W2:Y:S04]  /*f050*/  LDL.LU R24, [R1+0x2d4] ;  /* 0x0002d40001187983 */ /* 0x000ea80000300800 */
[----:B0-----:R-:W2:Y:S04]  /*f060*/  LDL.LU R0, [R1+0x2d8] ;  /* 0x0002d80001007983 */ /* 0x001ea80000300800 */
[----:B-1----:R-:W2:Y:S01]  /*f070*/  LDL.LU R2, [R1+0x2dc] ;  /* 0x0002dc0001027983 */ /* 0x002ea20000300800 */
[----:B------:R-:W-:-:S05]  /*f080*/  FADD R139, R28, R139 ;  /* 0x0000008b1c8b7221 */ /* 0x000fca0000000000 */
[----:B------:R0:W-:Y:S04]  /*f090*/  STL [R1+0x264], R139 ;  /* 0x0002648b01007387 */ /* 0x0001e80000100800 */
[----:B0-----:R-:W2:Y:S01]  /*f0a0*/  LDL.LU R139, [R1+0x49c] ;  /* 0x00049c00018b7983 */ /* 0x001ea20000300800 */
[----:B------:R-:W-:-:S03]  /*f0b0*/  FADD R140, R29, R140 ;  /* 0x0000008c1d8c7221 */ /* 0x000fc60000000000 */
[----:B------:R-:W2:Y:S04]  /*f0c0*/  LDL.LU R28, [R1+0x2c4] ;  /* 0x0002c400011c7983 */ /* 0x000ea80000300800 */
        /* <DEDUP_REMOVED lines=20> */
[----:B------:R0:W-:Y:S01]  /*f210*/  STL [R1+0x27c], R145 ;  /* 0x00027c9101007387 */ /* 0x0001e20000100800 */
[----:B-----5:R-:W-:-:S03]  /*f220*/  FADD R146, R35, R146 ;  /* 0x0000009223927221 */ /* 0x020fc60000000000 */
[----:B0-----:R-:W5:Y:S04]  /*f230*/  LDL.LU R145, [R1+0x484] ;  /* 0x0004840001917983 */ /* 0x001f680000300800 */
[----:B------:R-:W5:Y:S04]  /*f240*/  LDL.LU R34, [R1+0x2ac] ;  /* 0x0002ac0001227983 */ /* 0x000f680000300800 */
[----:B------:R0:W-:Y:S01]  /*f250*/  STL [R1+0x280], R146 ;  /* 0x0002809201007387 */ /* 0x0001e20000100800 */
[----:B------:R-:W-:-:S03]  /*f260*/  FADD R147, R36, R147 ;  /* 0x0000009324937221 */ /* 0x000fc60000000000 */
[----:B0-----:R-:W5:Y:S04]  /*f270*/  LDL.LU R146, [R1+0x480] ;  /* 0x0004800001927983 */ /* 0x001f680000300800 */
[----:B------:R-:W5:Y:S01]  /*f280*/  LDL.LU R35, [R1+0x2a8] ;  /* 0x0002a80001237983 */ /* 0x000f620000300800 */
[----:B----4-:R-:W-:-:S03]  /*f290*/  FADD R148, R37, R148 ;  /* 0x0000009425947221 */ /* 0x010fc60000000000 */
[----:B------:R0:W-:Y:S04]  /*f2a0*/  STL [R1+0x284], R147 ;  /* 0x0002849301007387 */ /* 0x0001e80000100800 */
[----:B0-----:R-:W4:Y:S01]  /*f2b0*/  LDL.LU R147, [R1+0x47c] ;  /* 0x00047c0001937983 */ /* 0x001f220000300800 */
[----:B------:R-:W-:-:S03]  /*f2c0*/  FADD R149, R38, R149 ;  /* 0x0000009526957221 */ /* 0x000fc60000000000 */
[----:B------:R-:W4:Y:S01]  /*f2d0*/  LDL.LU R36, [R1+0x2a4] ;  /* 0x0002a40001247983 */ /* 0x000f220000300800 */
[----:B------:R-:W-:-:S03]  /*f2e0*/  FADD R150, R39, R150 ;  /* 0x0000009627967221 */ /* 0x000fc60000000000 */
[----:B------:R0:W-:Y:S04]  /*f2f0*/  STL [R1+0x288], R148 ;  /* 0x0002889401007387 */ /* 0x0001e80000100800 */
[----:B0-----:R-:W4:Y:S04]  /*f300*/  LDL.LU R148, [R1+0x478] ;  /* 0x0004780001947983 */ /* 0x001f280000300800 */
[----:B------:R-:W4:Y:S04]  /*f310*/  LDL.LU R37, [R1+0x2a0] ;  /* 0x0002a00001257983 */ /* 0x000f280000300800 */
[----:B------:R0:W-:Y:S04]  /*f320*/  STL [R1+0x28c], R149 ;  /* 0x00028c9501007387 */ /* 0x0001e80000100800 */
[----:B0-----:R-:W4:Y:S04]  /*f330*/  LDL.LU R149, [R1+0x474] ;  /* 0x0004740001957983 */ /* 0x001f280000300800 */
[----:B------:R-:W4:Y:S04]  /*f340*/  LDL.LU R38, [R1+0x29c] ;  /* 0x00029c0001267983 */ /* 0x000f280000300800 */
[----:B------:R0:W-:Y:S04]  /*f350*/  STL [R1+0x290], R150 ;  /* 0x0002909601007387 */ /* 0x0001e80000100800 */
[----:B0-----:R-:W4:Y:S04]  /*f360*/  LDL.LU R150, [R1+0x470] ;  /* 0x0004700001967983 */ /* 0x001f280000300800 */
[----:B------:R-:W4:Y:S01]  /*f370*/  LDL.LU R39, [R1+0x298] ;  /* 0x0002980001277983 */ /* 0x000f220000300800 */
[----:B---3--:R-:W-:-:S05]  /*f380*/  FADD R151, R40, R151 ;  /* 0x0000009728977221 */ /* 0x008fca0000000000 */
[----:B------:R0:W-:Y:S01]  /*f390*/  STL [R1+0x294], R151 ;  /* 0x0002949701007387 */ /* 0x0001e20000100800 */
[----:B--2---:R-:W-:-:S03]  /*f3a0*/  FADD R27, R53, R27 ;  /* 0x0000001b351b7221 */ /* 0x004fc60000000000 */
[----:B0-----:R-:W2:Y:S01]  /*f3b0*/  LDL.LU R151, [R1+0x46c] ;  /* 0x00046c0001977983 */ /* 0x001ea20000300800 */
        /* <DEDUP_REMOVED lines=11> */
[----:B-----5:R-:W-:Y:S01]  /*f470*/  FADD R34, R46, R34 ;  /* 0x000000222e227221 */ /* 0x020fe20000000000 */
[----:B------:R-:W-:Y:S01]  /*f480*/  FADD R35, R45, R35 ;  /* 0x000000232d237221 */ /* 0x000fe20000000000 */
[----:B----4-:R-:W-:Y:S01]  /*f490*/  FADD R36, R44, R36 ;  /* 0x000000242c247221 */ /* 0x010fe20000000000 */
[----:B------:R-:W-:Y:S01]  /*f4a0*/  FADD R37, R43, R37 ;  /* 0x000000252b257221 */ /* 0x000fe20000000000 */
[----:B------:R-:W-:Y:S01]  /*f4b0*/  FADD R38, R42, R38 ;  /* 0x000000262a267221 */ /* 0x000fe20000000000 */
[----:B------:R-:W-:-:S05]  /*f4c0*/  FADD R39, R41, R39 ;  /* 0x0000002729277221 */ /* 0x000fca0000000000 */
[----:B------:R0:W-:Y:S04]  /*f4d0*/  STL [R1+0x298], R39 ;  /* 0x0002982701007387 */ /* 0x0001e80000100800 */
        /* <DEDUP_REMOVED lines=14> */
[----:B------:R-:W2:Y:S04]  /*f5c0*/  LDL.LU R52, [R1+0x2e0] ;  /* 0x0002e00001347983 */ /* 0x000ea80000300800 */
[----:B------:R2:W-:Y:S04]  /*f5d0*/  STL [R1+0x2d4], R24 ;  /* 0x0002d41801007387 */ /* 0x0005e80000100800 */
[----:B------:R-:W2:Y:S04]  /*f5e0*/  LDL.LU R51, [R1+0x2e4] ;  /* 0x0002e40001337983 */ /* 0x000ea80000300800 */
[----:B------:R2:W-:Y:S04]  /*f5f0*/  STL [R1+0x2d8], R0 ;  /* 0x0002d80001007387 */ /* 0x0005e80000100800 */
        /* <DEDUP_REMOVED lines=13> */
[----:B-1----:R-:W2:Y:S04]  /*f6d0*/  LDL.LU R38, [R1+0x318] ;  /* 0x0003180001267983 */ /* 0x002ea80000300800 */
[----:B---3--:R-:W3:Y:S04]  /*f6e0*/  LDL.LU R37, [R1+0x31c] ;  /* 0x00031c0001257983 */ /* 0x008ee80000300800 */
[----:B----4-:R-:W4:Y:S04]  /*f6f0*/  LDL.LU R36, [R1+0x320] ;  /* 0x0003200001247983 */ /* 0x010f280000300800 */
[----:B-----5:R-:W5:Y:S04]  /*f700*/  LDL.LU R35, [R1+0x324] ;  /* 0x0003240001237983 */ /* 0x020f680000300800 */
[----:B--2---:R-:W2:Y:S04]  /*f710*/  LDL.LU R34, [R1+0x328] ;  /* 0x0003280001227983 */ /* 0x004ea80000300800 */
        /* <DEDUP_REMOVED lines=12> */
[----:B------:R-:W-:Y:S01]  /*f7e0*/  FADD R52, R59, R52 ;  /* 0x000000343b347221 */ /* 0x000fe20000000000 */
        /* <DEDUP_REMOVED lines=28> */
[----:B---3--:R-:W-:-:S03]  /*f9b0*/  FADD R37, R74, R37 ;  /* 0x000000254a257221 */ /* 0x008fc60000000000 */
[----:B------:R3:W-:Y:S01]  /*f9c0*/  STL [R1+0x318], R38 ;  /* 0x0003182601007387 */ /* 0x0007e20000100800 */
[----:B----4-:R-:W-:-:S03]  /*f9d0*/  FADD R36, R75, R36 ;  /* 0x000000244b247221 */ /* 0x010fc60000000000 */
[----:B------:R4:W-:Y:S01]  /*f9e0*/  STL [R1+0x31c], R37 ;  /* 0x00031c2501007387 */ /* 0x0009e20000100800 */
[----:B-----5:R-:W-:-:S03]  /*f9f0*/  FADD R35, R76, R35 ;  /* 0x000000234c237221 */ /* 0x020fc60000000000 */
[----:B------:R5:W-:Y:S01]  /*fa00*/  STL [R1+0x320], R36 ;  /* 0x0003202401007387 */ /* 0x000be20000100800 */
[----:B--2---:R-:W-:-:S03]  /*fa10*/  FADD R34, R77, R34 ;  /* 0x000000224d227221 */ /* 0x004fc60000000000 */
        /* <DEDUP_REMOVED lines=22> */
[----:B0-----:R-:W2:Y:S01]  /*fb80*/  LDL.LU R52, [R1+0x35c] ;  /* 0x00035c0001347983 */ /* 0x001ea20000300800 */
[----:B------:R-:W-:-:S03]  /*fb90*/  FADD R2, R89, R2 ;  /* 0x0000000259027221 */ /* 0x000fc60000000000 */
[----:B------:R0:W-:Y:S04]  /*fba0*/  STL [R1+0x350], R24 ;  /* 0x0003501801007387 */ /* 0x0001e80000100800 */
[----:B-1----:R-:W2:Y:S04]  /*fbb0*/  LDL.LU R51, [R1+0x360] ;  /* 0x0003600001337983 */ /* 0x002ea80000300800 */
        /* <DEDUP_REMOVED lines=181> */
[----:B------:R-:W-:Y:S01]  /*10710*/  FADD R0, R150, R0 ;  /* 0x0000000096007221 */ /* 0x000fe20000000000 */
[----:B------:R-:W-:-:S05]  /*10720*/  FADD R2, R2, R151 ;  /* 0x0000009702027221 */ /* 0x000fca0000000000 */
[----:B------:R1:W-:Y:S04]  /*10730*/  STL [R1+0x450], R2 ;  /* 0x0004500201007387 */ /* 0x0003e80000100800 */
[----:B------:R1:W-:Y:S04]  /*10740*/  STL [R1+0x448], R24 ;  /* 0x0004481801007387 */ /* 0x0003e80000100800 */
[----:B------:R1:W-:Y:S02]  /*10750*/  STL [R1+0x44c], R0 ;  /* 0x00044c0001007387 */ /* 0x0003e40000100800 */
.L_x_28:
[----:B-1----:R-:W1:Y:S02]  /*10760*/  LDC R0, c[0x0][0x28c] ;  /* 0x0000a300ff007b82 */ /* 0x002e640000000800 */
[----:B-1----:R-:W-:-:S13]  /*10770*/  ISETP.GE.AND P0, PT, R0, 0x1, PT ;  /* 0x000000010000780c */ /* 0x002fda0003f06270 */
[----:B------:R-:W-:Y:S05]  /*10780*/  @!P0 BRA `(.L_x_29) ;  /* 0x0000000000408947 */ /* 0x000fea0003800000 */
[----:B------:R-:W-:-:S06]  /*10790*/  UISETP.NE.AND UP0, UPT, UR24, 0x3, UPT ;  /* 0x000000031800788c */ /* 0x000fcc000bf05270 */
[----:B------:R-:W-:-:S13]  /*107a0*/  PLOP3.LUT P0, PT, PT, PT, UP0, 0x80, 0x0 ;  /* 0x000000000000781c */ /* 0x000fda0003f0f008 */
[----:B------:R-:W-:Y:S05]  /*107b0*/  @!P0 BRA `(.L_x_30) ;  /* 0x0000000000048947 */ /* 0x000fea0003800000 */
[----:B------:R-:W-:Y:S01]  /*107c0*/  BPT.TRAP 0x1 ;  /* 0x000000040000795c */ /* 0x000fe20000300000 */
.L_x_30:
[----:B------:R-:W-:-:S04]  /*107d0*/  UISETP.LT.AND UP0, UPT, UR9, 0x1, UPT ;  /* 0x000000010900788c */ /* 0x000fc8000bf01270 */
[----:B------:R-:W-:Y:S02]  /*107e0*/  USEL UR6, UR9, 0x1, UP0 ;  /* 0x0000000109067887 */ /* 0x000fe40008000000 */
[----:B------:R-:W-:Y:S02]  /*107f0*/  UISETP.GT.U32.AND UP0, UPT, UR13, 0x1, UPT ;  /* 0x000000010d00788c */ /* 0x000fe4000bf04070 */
[----:B------:R-:W-:-:S04]  /*10800*/  UIADD3 UR6, UR5, UR9, -UR6 ;  /* 0x0000000905067290 */ /* 0x000fc8000fffe806 */
[----:B------:R-:W-:Y:S01]  /*10810*/  USHF.L.U32 UR6, UR6, 0x3, URZ ;  /* 0x0000000306067899 */ /* 0x000fe2000800063f */
[----:B------:R-:W-:-:S03]  /*10820*/  PLOP3.LUT P0, PT, PT, PT, UP0, 0x80, 0x0 ;  /* 0x000000000000781c */ /* 0x000fc60003f0f008 */
[----:B------:R-:W-:-:S04]  /*10830*/  ULOP3.LUT UR6, UR6, 0x18, URZ, 0xc0, !UPT ;  /* 0x0000001806067892 */ /* 0x000fc8000f8ec03f */
[----:B------:R-:W-:-:S04]  /*10840*/  UIADD3 UR6, UR11, 0x20, UR6 ;  /* 0x000000200b067890 */ /* 0x000fc8000fffe006 */
[----:B------:R-:W-:-:S09]  /*10850*/  UPRMT UR6, URZ, 0x654, UR6 ;  /* 0x000006543f067896 */ /* 0x000fd20008000006 */
[----:B------:R-:W-:Y:S01]  /*10860*/  SYNCS.ARRIVE.TRANS64.RED.A1T0 RZ, [UR6], RZ ;  /* 0x000000ffffff79a7 */ /* 0x000fe20008100406 */
[----:B------:R-:W-:Y:S05]  /*10870*/  @P0 BRA `(.L_x_29) ;  /* 0x0000000000040947 */ /* 0x000fea0003800000 */
[----:B------:R-:W-:Y:S01]  /*10880*/  BPT.TRAP 0x1 ;  /* 0x000000040000795c */ /* 0x000fe20000300000 */
.L_x_29:
[----:B------:R-:W3:Y:S01]  /*10890*/  LDL.LU R27, [R1+0x460] ;  /* 0x00046000011b7983 */ /* 0x000ee20000300800 */
[----:B------:R-:W1:Y:S01]  /*108a0*/  LDC R24, c[0x0][0x288] ;  /* 0x0000a200ff187b82 */ /* 0x000e620000000800 */
[----:B------:R-:W-:Y:S02]  /*108b0*/  ULDC UR6, c[0x0][0x284] ;  /* 0x0000a10000067ab9 */ /* 0x000fe40000000800 */
[----:B------:R-:W4:Y:S01]  /*108c0*/  LDL.LU R25, [R1+0x45c] ;  /* 0x00045c0001197983 */ /* 0x000f220000300800 */
[----:B------:R-:W0:Y:S02]  /*108d0*/  S2R R26, SR_TID.X ;  /* 0x00000000001a7919 */ /* 0x000e240000002100 */
[----:B0-----:R-:W-:Y:S02]  /*108e0*/  LOP3.LUT R2, R26, 0x3, RZ, 0xc0, !PT ;  /* 0x000000031a027812 */ /* 0x001fe400078ec0ff */
[----:B------:R-:W-:-:S03]  /*108f0*/  SHF.R.U32.HI R34, RZ, 0x7, R26 ;  /* 0x00000007ff227819 */ /* 0x000fc6000001161a */
[----:B-1----:R-:W-:Y:S01]  /*10900*/  IMAD R2, R2, -0x2, R24 ;  /* 0xfffffffe02027824 */ /* 0x002fe200078e0218 */
[----:B------:R-:W-:-:S05]  /*10910*/  LOP3.LUT R34, R34, 0x1, RZ, 0xc0, !PT ;  /* 0x0000000122227812 */ /* 0x000fca00078ec0ff */
[----:B------:R-:W-:Y:S02]  /*10920*/  IMAD.SHL.U32 R35, R34, 0x40, RZ ;  /* 0x0000004022237824 */ /* 0x000fe400078e00ff */
[----:B------:R-:W-:-:S05]  /*10930*/  IMAD.SHL.U32 R32, R26, 0x2, RZ ;  /* 0x000000021a207824 */ /* 0x000fca00078e00ff */
[----:B------:R-:W-:Y:S01]  /*10940*/  LOP3.LUT R32, R32, 0x6, RZ, 0xc0, !PT ;  /* 0x0000000620207812 */ /* 0x000fe200078ec0ff */
[----:B------:R-:W-:Y:S02]  /*10950*/  IMAD.MOV.U32 R40, RZ, RZ, -0x1 ;  /* 0xffffffffff287424 */ /* 0x000fe400078e00ff */
[----:B----4-:R-:W-:-:S05]  /*10960*/  IMAD.SHL.U32 R0, R25, 0x100, RZ ;  /* 0x0000010019007824 */ /* 0x010fca00078e00ff */
[----:B------:R-:W-:Y:S01]  /*10970*/  ISETP.GE.AND P0, PT, R0, R24, PT ;  /* 0x000000180000720c */ /* 0x000fe20003f06270 */
[----:B------:R-:W-:Y:S01]  /*10980*/  IMAD.IADD R0, R2, 0x1, -R0 ;  /* 0x0000000102007824 */ /* 0x000fe200078e0a00 */
[----:B------:R-:W-:Y:S02]  /*10990*/  SHF.R.U32.HI R2, RZ, 0x2, R26 ;  /* 0x00000002ff027819 */ /* 0x000fe4000001161a */
[----:B------:R-:W-:Y:S02]  /*109a0*/  LOP3.LUT R24, R26, 0x60, RZ, 0xc0, !PT ;  /* 0x000000601a187812 */ /* 0x000fe400078ec0ff */
[----:B------:R-:W-:Y:S02]  /*109b0*/  LOP3.LUT R2, R2, 0x7, RZ, 0xc0, !PT ;  /* 0x0000000702027812 */ /* 0x000fe400078ec0ff */
[----:B------:R-:W-:Y:S02]  /*109c0*/  SHF.R.U32.HI R24, RZ, 0x1, R24 ;  /* 0x00000001ff187819 */ /* 0x000fe40000011618 */
[----:B------:R-:W-:-:S02]  /*109d0*/  LOP3.LUT R35, R35, 0x40, R2, 0xe2, !PT ;  /* 0x0000004023237812 */ /* 0x000fc400078ee202 */
[----:B------:R-:W-:-:S05]  /*109e0*/  IADD3 R2, RZ, -R24, -R2 ;  /* 0x80000018ff027210 */ /* 0x000fca0007ffe802 */
[----:B------:R-:W-:Y:S02]  /*109f0*/  IMAD R34, R34, -0x40, R2 ;  /* 0xffffffc022227824 */ /* 0x000fe400078e0202 */
[----:B---3--:R-:W-:-:S05]  /*10a00*/  IMAD.SHL.U32 R2, R27, 0x100, RZ ;  /* 0x000001001b027824 */ /* 0x008fca00078e00ff */
[C---:B------:R-:W-:Y:S01]  /*10a10*/  ISETP.GE.OR P0, PT, R2.reuse, UR6, P0 ;  /* 0x0000000602007c0c */ /* 0x040fe20008706670 */
[----:B------:R-:W-:Y:S01]  /*10a20*/  IMAD.WIDE R36, R27, 0x100, RZ ;  /* 0x000001001b247825 */ /* 0x000fe200078e02ff */
[----:B------:R-:W-:Y:S02]  /*10a30*/  IADD3 R34, -R2, UR6, R34 ;  /* 0x0000000602227c10 */ /* 0x000fe4000fffe122 */
[----:B------:R-:W-:Y:S02]  /*10a40*/  PRMT R32, R32, 0x6540, R25 ;  /* 0x0000654020207816 */ /* 0x000fe40000000019 */
[----:B------:R-:W-:-:S07]  /*10a50*/  LOP3.LUT R35, R36, R35, R24, 0xfe, !PT ;  /* 0x0000002324237212 */ /* 0x000fce00078efe18 */
[----:B------:R-:W-:Y:S05]  /*10a60*/  @P0 BRA `(.L_x_31) ;  /* 0x0000012400d40947 */ /* 0x000fea0003800000 */
[----:B------:R-:W0:Y:S01]  /*10a70*/  LDC.64 R28, c[0x0][0x5c8] ;  /* 0x00017200ff1c7b82 */ /* 0x000e220000000a00 */
[----:B------:R-:W-:Y:S01]  /*10a80*/  USHF.R.S32.HI UR8, URZ, 0x1f, UR10 ;  /* 0x0000001f3f087899 */ /* 0x000fe2000801140a */
[--C-:B------:R-:W-:Y:S01]  /*10a90*/  SHF.R.S32.HI R33, RZ, 0x1f, R32.reuse ;  /* 0x0000001fff217819 */ /* 0x100fe20000011420 */
[----:B------:R-:W-:Y:S01]  /*10aa0*/  ULDC.64 UR14, c[0x0][0x5d0] ;  /* 0x00017400000e7ab9 */ /* 0x000fe20000000a00 */
[----:B------:R-:W-:Y:S01]  /*10ab0*/  BSSY B0, `(.L_x_31) ;  /* 0x0001270000007945 */ /* 0x000fe20003800000 */
[----:B------:R-:W-:Y:S02]  /*10ac0*/  UIMAD UR6, UR8, UR14, URZ ;  /* 0x0000000e080672a4 */ /* 0x000fe4000f8e023f */
[----:B------:R-:W-:Y:S02]  /*10ad0*/  IMAD.U32 R26, RZ, RZ, UR14 ;  /* 0x0000000eff1a7e24 */ /* 0x000fe4000f8e00ff */
[----:B------:R-:W-:Y:S02]  /*10ae0*/  UIMAD UR6, UR10, UR15, UR6 ;  /* 0x0000000f0a0672a4 */ /* 0x000fe4000f8e0206 */
[----:B------:R-:W-:-:S04]  /*10af0*/  IMAD.WIDE.U32 R26, R26, UR10, R32 ;  /* 0x0000000a1a1a7c25 */ /* 0x000fc8000f8e0020 */
[----:B------:R-:W-:Y:S01]  /*10b00*/  VIADD R27, R27, UR6 ;  /* 0x000000061b1b7c36 */ /* 0x000fe20008000000 */
[----:B------:R-:W-:Y:S01]  /*10b10*/  ULDC.64 UR6, c[0x0][0x5c0] ;  /* 0x0001700000067ab9 */ /* 0x000fe20000000a00 */
[-C--:B0-----:R-:W-:Y:S01]  /*10b20*/  IMAD R2, R37, R28.reuse, RZ ;  /* 0x0000001c25027224 */ /* 0x081fe200078e02ff */
[----:B------:R-:W-:Y:S01]  /*10b30*/  SHF.L.U64.HI R38, R28, 0x3, R29 ;  /* 0x000000031c267819 */ /* 0x000fe2000001021d */
[----:B------:R-:W-:-:S04]  /*10b40*/  IMAD.WIDE.U32 R26, R35, R28, R26 ;  /* 0x0000001c231a7225 */ /* 0x000fc800078e001a */
[----:B------:R-:W-:Y:S01]  /*10b50*/  IMAD R2, R35, R29, R2 ;  /* 0x0000001d23027224 */ /* 0x000fe200078e0202 */
[C---:B------:R-:W-:Y:S01]  /*10b60*/  LEA R30, P2, R28.reuse, R26, 0x7 ;  /* 0x0000001a1c1e7211 */ /* 0x040fe200078438ff */
[----:B------:R-:W-:Y:S01]  /*10b70*/  IMAD.SHL.U32 R25, R28, 0x8, RZ ;  /* 0x000000081c197824 */ /* 0x000fe200078e00ff */
[----:B------:R-:W-:Y:S01]  /*10b80*/  IADD3 R24, P5, R26, UR6, RZ ;  /* 0x000000061a187c10 */ /* 0x000fe2000ffbe0ff */
[----:B------:R-:W-:-:S03]  /*10b90*/  IMAD.IADD R2, R27, 0x1, R2 ;  /* 0x000000011b027824 */ /* 0x000fc600078e0202 */
[----:B------:R-:W-:Y:S02]  /*10ba0*/  IADD3 R26, P0, P1, R26, UR6, R25 ;  /* 0x000000061a1a7c10 */ /* 0x000fe4000f91e019 */
[----:B------:R-:W-:Y:S02]  /*10bb0*/  LEA.HI.X R31, R28, R2, R29, 0x7, P2 ;  /* 0x000000021c1f7211 */ /* 0x000fe400010f3c1d */
[----:B------:R-:W-:Y:S02]  /*10bc0*/  IADD3 R28, P2, P3, R30, UR6, R25 ;  /* 0x000000061e1c7c10 */ /* 0x000fe4000fb5e019 */
[----:B------:R-:W-:Y:S02]  /*10bd0*/  IADD3.X R25, R2, UR7, RZ, P5, !PT ;  /* 0x0000000702197c10 */ /* 0x000fe4000affe4ff */
[----:B------:R-:W-:Y:S02]  /*10be0*/  FSETP.NEU.AND P5, PT, RZ, UR23, PT ;  /* 0x00000017ff007c0b */ /* 0x000fe4000bfad000 */
[----:B------:R-:W-:-:S02]  /*10bf0*/  IADD3 R30, P6, R30, UR6, RZ ;  /* 0x000000061e1e7c10 */ /* 0x000fc4000ffde0ff */
[C-C-:B------:R-:W-:Y:S02]  /*10c00*/  IADD3.X R29, R31.reuse, UR7, R38.reuse, P2, P3 ;  /* 0x000000071f1d7c10 */ /* 0x140fe400097e6426 */
[----:B------:R-:W-:Y:S02]  /*10c10*/  IADD3.X R27, R2, UR7, R38, P0, P1 ;  /* 0x00000007021b7c10 */ /* 0x000fe400087e2426 */
[----:B------:R-:W-:-:S05]  /*10c20*/  IADD3.X R31, R31, UR7, RZ, P6, !PT ;  /* 0x000000071f1f7c10 */ /* 0x000fca000b7fe4ff */
[----:B------:R-:W-:Y:S05]  /*10c30*/  @!P5 BRA `(.L_x_32) ;  /* 0x000000d800f8d947 */ /* 0x000fea0003800000 */
[----:B------:R-:W-:Y:S01]  /*10c40*/  ULDC.64 UR6, c[0x0][0x5b8] ;  /* 0x00016e0000067ab9 */ /* 0x000fe20000000a00 */
[----:B------:R-:W-:Y:S01]  /*10c50*/  BSSY B1, `(.L_x_33) ;  /* 0x0000013000017945 */ /* 0x000fe20003800000 */
[----:B------:R-:W-:Y:S01]  /*10c60*/  IMAD.U32 R2, RZ, RZ, UR6 ;  /* 0x00000006ff027e24 */ /* 0x000fe2000f8e00ff */
[----:B------:R-:W-:-:S03]  /*10c70*/  UIMAD UR6, UR8, UR6, URZ ;  /* 0x00000006080672a4 */ /* 0x000fc6000f8e023f */
[----:B------:R-:W-:Y:S01]  /*10c80*/  IMAD.WIDE.U32 R32, R2, UR10, R32 ;  /* 0x0000000a02207c25 */ /* 0x000fe2000f8e0020 */
[----:B------:R-:W-:-:S03]  /*10c90*/  UIMAD UR6, UR10, UR7, UR6 ;  /* 0x000000070a0672a4 */ /* 0x000fc6000f8e0206 */
[----:B------:R-:W-:Y:S01]  /*10ca0*/  IMAD.MOV.U32 R38, RZ, RZ, R32 ;  /* 0x000000ffff267224 */ /* 0x000fe200078e0020 */
[----:B------:R-:W-:Y:S02]  /*10cb0*/  ULDC.64 UR10, c[0x0][0x5a8] ;  /* 0x00016a00000a7ab9 */ /* 0x000fe40000000a00 */
[----:B------:R-:W-:Y:S01]  /*10cc0*/  VIADD R39, R33, UR6 ;  /* 0x0000000621277c36 */ /* 0x000fe20008000000 */
[----:B------:R-:W-:Y:S02]  /*10cd0*/  ULDC.64 UR6, c[0x0][0x5b0] ;  /* 0x00016c0000067ab9 */ /* 0x000fe40000000a00 */
[----:B------:R-:W-:Y:S02]  /*10ce0*/  IMAD R2, R37, UR6, RZ ;  /* 0x0000000625027c24 */ /* 0x000fe4000f8e02ff */
[----:B------:R-:W-:-:S04]  /*10cf0*/  IMAD.WIDE.U32 R32, R35, UR6, R38 ;  /* 0x0000000623207c25 */ /* 0x000fc8000f8e0026 */
[----:B------:R-:W-:Y:S01]  /*10d00*/  IMAD R2, R35, UR7, R2 ;  /* 0x0000000723027c24 */ /* 0x000fe2000f8e0202 */
[----:B------:R-:W-:-:S04]  /*10d10*/  IADD3 R32, P0, R32, UR10, RZ ;  /* 0x0000000a20207c10 */ /* 0x000fc8000ff1e0ff */
[--C-:B------:R-:W-:Y:S02]  /*10d20*/  IADD3.X R33, R33, UR11, R2.reuse, P0, !PT ;  /* 0x0000000b21217c10 */ /* 0x100fe400087fe402 */
[----:B------:R-:W-:Y:S02]  /*10d30*/  ISETP.GE.AND P0, PT, R34, 0x1, PT ;  /* 0x000000012200780c */ /* 0x000fe40003f06270 */
[----:B------:R-:W-:Y:S02]  /*10d40*/  PRMT R2, RZ, 0x7610, R2 ;  /* 0x00007610ff027816 */ /* 0x000fe40000000002 */
[----:B------:R-:W-:-:S13]  /*10d50*/  ISETP.LT.OR P1, PT, R0, 0x1, !P0 ;  /* 0x000000010000780c */ /* 0x000fda0004721670 */
[----:B------:R-:W-:Y:S05]  /*10d60*/  @P1 BRA `(.L_x_34) ;  /* 0x0000000000041947 */ /* 0x000fea0003800000 */
[----:B------:R0:W5:Y:S02]  /*10d70*/  LDG.E.U8 R2, desc[UR20][R32.64] ;  /* 0x0000001420027981 */ /* 0x000164000c1e1100 */
.L_x_34:
[----:B------:R-:W-:Y:S05]  /*10d80*/  BSYNC B1 ;  /* 0x0000000000017941 */ /* 0x000fea0003800000 */
.L_x_33:
[----:B-----5:R-:W-:Y:S01]  /*10d90*/  LOP3.LUT R2, R2, 0xff, RZ, 0xc0, !PT ;  /* 0x000000ff02027812 */ /* 0x020fe200078ec0ff */
[----:B------:R-:W-:Y:S03]  /*10da0*/  BSSY B1, `(.L_x_35) ;  /* 0x000000b000017945 */ /* 0x000fe60003800000 */
[----:B------:R-:W-:-:S05]  /*10db0*/  F2FP.F16.E4M3.UNPACK_B R2, R2 ;  /* 0x00000002ff02723e */ /* 0x000fca00020006ff */
[----:B------:R-:W-:-:S05]  /*10dc0*/  HADD2.F32 R2, -RZ, R2.H0_H0 ;  /* 0x20000002ff027230 */ /* 0x000fca0000004100 */
[----:B------:R-:W-:-:S04]  /*10dd0*/  FMUL R2, R2, UR23 ;  /* 0x0000001702027c20 */ /* 0x000fc80008400000 */
[--C-:B------:R-:W-:Y:S01]  /*10de0*/  FFMA R3, R3, UR22, R2.reuse ;  /* 0x0000001603037c23 */ /* 0x100fe20008000002 */
[----:B------:R-:W-:-:S04]  /*10df0*/  PRMT R2, RZ, 0x7610, R2 ;  /* 0x00007610ff027816 */ /* 0x000fc80000000002 */
[----:B------:R-:W-:-:S05]  /*10e00*/  F2FP.SATFINITE.E4M3.F32.PACK_AB_MERGE_C R3, RZ, R3, RZ ;  /* 0x00000003ff03723e */ /* 0x000fca00048070ff */
[----:B------:R1:W-:Y:S01]  /*10e10*/  @!P1 STG.E.U8 desc[UR20][R24.64], R3 ;  /* 0x0000000318009986 */ /* 0x0003e2000c101114 */
[----:B------:R-:W-:-:S13]  /*10e20*/  ISETP.LT.OR P1, PT, R0, 0x2, !P0 ;  /* 0x000000020000780c */ /* 0x000fda0004721670 */
[----:B-1----:R-:W-:Y:S05]  /*10e30*/  @P1 BRA `(.L_x_36) ;  /* 0x0000000000041947 */ /* 0x002fea0003800000 */
[----:B------:R1:W5:Y:S02]  /*10e40*/  LDG.E.U8 R2, desc[UR20][R32.64+0x1] ;  /* 0x0000011420027981 */ /* 0x000364000c1e1100 */
.L_x_36:
[----:B------:R-:W-:Y:S05]  /*10e50*/  BSYNC B1 ;  /* 0x0000000000017941 */ /* 0x000fea0003800000 */
.L_x_35:
[----:B-----5:R-:W-:Y:S01]  /*10e60*/  LOP3.LUT R2, R2, 0xff, RZ, 0xc0, !PT ;  /* 0x000000ff02027812 */ /* 0x020fe200078ec0ff */
[----:B------:R-:W-:Y:S03]  /*10e70*/  BSSY B1, `(.L_x_37) ;  /* 0x0000013000017945 */ /* 0x000fe60003800000 */
[----:B------:R-:W-:-:S05]  /*10e80*/  F2FP.F16.E4M3.UNPACK_B R2, R2 ;  /* 0x00000002ff02723e */ /* 0x000fca00020006ff */
[----:B------:R-:W-:-:S05]  /*10e90*/  HADD2.F32 R2, -RZ, R2.H0_H0 ;  /* 0x20000002ff027230 */ /* 0x000fca0000004100 */
[----:B------:R-:W-:-:S04]  /*10ea0*/  FMUL R2, R2, UR23 ;  /* 0x0000001702027c20 */ /* 0x000fc80008400000 */
[----:B------:R-:W-:-:S05]  /*10eb0*/  FFMA R4, R4, UR22, R2 ;  /* 0x0000001604047c23 */ /* 0x000fca0008000002 */
[----:B------:R-:W-:-:S05]  /*10ec0*/  F2FP.SATFINITE.E4M3.F32.PACK_AB_MERGE_C R4, RZ, R4, RZ ;  /* 0x00000004ff04723e */ /* 0x000fca00048070ff */
[----:B------:R3:W-:Y:S01]  /*10ed0*/  @!P1 STG.E.U8 desc[UR20][R24.64+0x1], R4 ;  /* 0x0000010418009986 */ /* 0x0007e2000c101114 */
[----:B------:R-:W-:-:S05]  /*10ee0*/  IADD3 R2, P1, R35, 0x8, RZ ;  /* 0x0000000823027810 */ /* 0x000fca0007f3e0ff */
[----:B------:R-:W-:-:S04]  /*10ef0*/  IMAD.X R3, RZ, RZ, R37, P1 ;  /* 0x000000ffff037224 */ /* 0x000fc800008e0625 */
[----:B------:R-:W-:-:S04]  /*10f00*/  IMAD R3, R3, UR6, RZ ;  /* 0x0000000603037c24 */ /* 0x000fc8000f8e02ff */
[C---:B---3--:R-:W-:Y:S02]  /*10f10*/  IMAD R4, R2.reuse, UR7, R3 ;  /* 0x0000000702047c24 */ /* 0x048fe4000f8e0203 */
[----:B------:R-:W-:-:S03]  /*10f20*/  IMAD.WIDE.U32 R2, R2, UR6, R38 ;  /* 0x0000000602027c25 */ /* 0x000fc6000f8e0026 */
[----:B------:R-:W-:-:S04]  /*10f30*/  IADD3 R2, P1, R2, UR10, RZ ;  /* 0x0000000a02027c10 */ /* 0x000fc8000ff3e0ff */
[--C-:B------:R-:W-:Y:S02]  /*10f40*/  IADD3.X R3, R3, UR11, R4.reuse, P1, !PT ;  /* 0x0000000b03037c10 */ /* 0x100fe40008ffe404 */
[----:B------:R-:W-:Y:S02]  /*10f50*/  ISETP.GE.AND P1, PT, R34, 0x9, PT ;  /* 0x000000092200780c */ /* 0x000fe40003f26270 */
[----:B------:R-:W-:Y:S02]  /*10f60*/  PRMT R4, RZ, 0x7610, R4 ;  /* 0x00007610ff047816 */ /* 0x000fe40000000004 */
[----:B------:R-:W-:-:S13]  /*10f70*/  ISETP.LT.OR P2, PT, R0, 0x1, !P1 ;  /* 0x000000010000780c */ /* 0x000fda0004f41670 */
[----:B------:R-:W-:Y:S05]  /*10f80*/  @P2 BRA `(.L_x_38) ;  /* 0x0000000000042947 */ /* 0x000fea0003800000 */
[----:B------:R3:W5:Y:S02]  /*10f90*/  LDG.E.U8 R4, desc[UR20][R2.64] ;  /* 0x0000001402047981 */ /* 0x000764000c1e1100 */
.L_x_38:
[----:B------:R-:W-:Y:S05]  /*10fa0*/  BSYNC B1 ;  /* 0x0000000000017941 */ /* 0x000fea0003800000 */
.L_x_37:
        /* <DEDUP_REMOVED lines=10> */
[----:B----4-:R-:W-:Y:S05]  /*11050*/  @P2 BRA `(.L_x_40) ;  /* 0x0000000000042947 */ /* 0x010fea0003800000 */
[----:B------:R4:W5:Y:S02]  /*11060*/  LDG.E.U8 R4, desc[UR20][R2.64+0x1] ;  /* 0x0000011402047981 */ /* 0x000964000c1e1100 */
.L_x_40:
[----:B------:R-:W-:Y:S05]  /*11070*/  BSYNC B1 ;  /* 0x0000000000017941 */ /* 0x000fea0003800000 */
.L_x_39:
[----:B-----5:R-:W-:Y:S01]  /*11080*/  LOP3.LUT R4, R4, 0xff, RZ, 0xc0, !PT ;  /* 0x000000ff04047812 */ /* 0x020fe200078ec0ff */
[----:B------:R-:W-:Y:S01]  /*11090*/  BSSY B1, `(.L_x_41) ;  /* 0x000000b000017945 */ /* 0x000fe20003800000 */
[----:B------:R-:W-:Y:S02]  /*110a0*/  ISETP.LT.OR P3, PT, R0, 0x9, !P0 ;  /* 0x000000090000780c */ /* 0x000fe40004761670 */
[----:B------:R-:W-:-:S05]  /*110b0*/  F2FP.F16.E4M3.UNPACK_B R4, R4 ;  /* 0x00000004ff04723e */ /* 0x000fca00020006ff */
[----:B------:R-:W-:-:S05]  /*110c0*/  HADD2.F32 R4, -RZ, R4.H0_H0 ;  /* 0x20000004ff047230 */ /* 0x000fca0000004100 */
[----:B------:R-:W-:-:S04]  /*110d0*/  FMUL R4, R4, UR23 ;  /* 0x0000001704047c20 */ /* 0x000fc80008400000 */
[--C-:B------:R-:W-:Y:S01]  /*110e0*/  FFMA R6, R6, UR22, R4.reuse ;  /* 0x0000001606067c23 */ /* 0x100fe20008000004 */
[----:B------:R-:W-:-:S04]  /*110f0*/  PRMT R4, RZ, 0x7610, R4 ;  /* 0x00007610ff047816 */ /* 0x000fc80000000004 */
[----:B------:R-:W-:-:S05]  /*11100*/  F2FP.SATFINITE.E4M3.F32.PACK_AB_MERGE_C R6, RZ, R6, RZ ;  /* 0x00000006ff06723e */ /* 0x000fca00048070ff */
[----:B------:R0:W-:Y:S01]  /*11110*/  @!P2 STG.E.U8 desc[UR20][R26.64+0x1], R6 ;  /* 0x000001061a00a986 */ /* 0x0001e2000c101114 */
[----:B------:R-:W-:Y:S05]  /*11120*/  @P3 BRA `(.L_x_42) ;  /* 0x0000000000043947 */ /* 0x000fea0003800000 */
[----:B------:R0:W5:Y:S02]  /*11130*/  LDG.E.U8 R4, desc[UR20][R32.64+0x8] ;  /* 0x0000081420047981 */ /* 0x000164000c1e1100 */
.L_x_42:
[----:B------:R-:W-:Y:S05]  /*11140*/  BSYNC B1 ;  /* 0x0000000000017941 */ /* 0x000fea0003800000 */
.L_x_41:
        /* <DEDUP_REMOVED lines=12> */
.L_x_44:
[----:B------:R-:W-:Y:S05]  /*11210*/  BSYNC B1 ;  /* 0x0000000000017941 */ /* 0x000fea0003800000 */
.L_x_43:
        /* <DEDUP_REMOVED lines=12> */
.L_x_46:
[----:B------:R-:W-:Y:S05]  /*112e0*/  BSYNC B1 ;  /* 0x0000000000017941 */ /* 0x000fea0003800000 */
.L_x_45:
        /* <DEDUP_REMOVED lines=12> */
.L_x_48:
[----:B------:R-:W-:Y:S05]  /*113b0*/  BSYNC B1 ;  /* 0x0000000000017941 */ /* 0x000fea0003800000 */
.L_x_47:
        /* <DEDUP_REMOVED lines=12> */
.L_x_50:
[----:B------:R-:W-:Y:S05]  /*11480*/  BSYNC B1 ;  /* 0x0000000000017941 */ /* 0x000fea0003800000 */
.L_x_49:
        /* <DEDUP_REMOVED lines=12> */
.L_x_52:
[----:B------:R-:W-:Y:S05]  /*11550*/  BSYNC B1 ;  /* 0x0000000000017941 */ /* 0x000fea0003800000 */
.L_x_51:
        /* <DEDUP_REMOVED lines=12> */
.L_x_54:
[----:B------:R-:W-:Y:S05]  /*11620*/  BSYNC B1 ;  /* 0x0000000000017941 */ /* 0x000fea0003800000 */
.L_x_53:
        /* <DEDUP_REMOVED lines=12> */
.L_x_56:
[----:B------:R-:W-:Y:S05]  /*116f0*/  BSYNC B1 ;  /* 0x0000000000017941 */ /* 0x000fea0003800000 */
.L_x_55:
        /* <DEDUP_REMOVED lines=12> */
.L_x_58:
[----:B------:R-:W-:Y:S05]  /*117c0*/  BSYNC B1 ;  /* 0x0000000000017941 */ /* 0x000fea0003800000 */
.L_x_57:
        /* <DEDUP_REMOVED lines=12> */
.L_x_60:
[----:B------:R-:W-:Y:S05]  /*11890*/  BSYNC B1 ;  /* 0x0000000000017941 */ /* 0x000fea0003800000 */
.L_x_59:
        /* <DEDUP_REMOVED lines=12> */
.L_x_62:
[----:B------:R-:W-:Y:S05]  /*11960*/  BSYNC B1 ;  /* 0x0000000000017941 */ /* 0x000fea0003800000 */
.L_x_61:
        /* <DEDUP_REMOVED lines=12> */
.L_x_64:
[----:B------:R-:W-:Y:S05]  /*11a30*/  BSYNC B1 ;  /* 0x0000000000017941 */ /* 0x000fea0003800000 */
.L_x_63:
        /* <DEDUP_REMOVED lines=12> */
.L_x_66:
[----:B------:R-:W-:Y:S05]  /*11b00*/  BSYNC B1 ;  /* 0x0000000000017941 */ /* 0x000fea0003800000 */
.L_x_65:
        /* <DEDUP_REMOVED lines=12> */
.L_x_68:
[----:B------:R-:W-:Y:S05]  /*11bd0*/  BSYNC B1 ;  /* 0x0000000000017941 */ /* 0x000fea0003800000 */
.L_x_67:
        /* <DEDUP_REMOVED lines=12> */
.L_x_70:
[----:B------:R-:W-:Y:S05]  /*11ca0*/  BSYNC B1 ;  /* 0x0000000000017941 */ /* 0x000fea0003800000 */
.L_x_69:
        /* <DEDUP_REMOVED lines=12> */
.L_x_72:
[----:B------:R-:W-:Y:S05]  /*11d70*/  BSYNC B1 ;  /* 0x0000000000017941 */ /* 0x000fea0003800000 */
.L_x_71:
        /* <DEDUP_REMOVED lines=12> */
.L_x_74:
[----:B------:R-:W-:Y:S05]  /*11e40*/  BSYNC B1 ;  /* 0x0000000000017941 */ /* 0x000fea0003800000 */
.L_x_73:
        /* <DEDUP_REMOVED lines=12> */
.L_x_76:
[----:B------:R-:W-:Y:S05]  /*11f10*/  BSYNC B1 ;  /* 0x0000000000017941 */ /* 0x000fea0003800000 */
.L_x_75:
        /* <DEDUP_REMOVED lines=12> */
.L_x_78:
[----:B------:R-:W-:Y:S05]  /*11fe0*/  BSYNC B1 ;  /* 0x0000000000017941 */ /* 0x000fea0003800000 */
.L_x_77:
        /* <DEDUP_REMOVED lines=12> */
.L_x_80:
[----:B------:R-:W-:Y:S05]  /*120b0*/  BSYNC B1 ;  /* 0x0000000000017941 */ /* 0x000fea0003800000 */
.L_x_79:
        /* <DEDUP_REMOVED lines=12> */
.L_x_82:
[----:B------:R-:W-:Y:S05]  /*12180*/  BSYNC B1 ;  /* 0x0000000000017941 */ /* 0x000fea0003800000 */
.L_x_81:
        /* <DEDUP_REMOVED lines=12> */
.L_x_84:
[----:B------:R-:W-:Y:S05]  /*12250*/  BSYNC B1 ;  /* 0x0000000000017941 */ /* 0x000fea0003800000 */
.L_x_83:
        /* <DEDUP_REMOVED lines=12> */
.L_x_86:
[----:B------:R-:W-:Y:S05]  /*12320*/  BSYNC B1 ;  /* 0x0000000000017941 */ /* 0x000fea0003800000 */
.L_x_85:
        /* <DEDUP_REMOVED lines=12> */
.L_x_88:
[----:B------:R-:W-:Y:S05]  /*123f0*/  BSYNC B1 ;  /* 0x0000000000017941 */ /* 0x000fea0003800000 */
.L_x_87:
        /* <DEDUP_REMOVED lines=12> */
.L_x_90:
[----:B------:R-:W-:Y:S05]  /*124c0*/  BSYNC B1 ;  /* 0x0000000000017941 */ /* 0x000fea0003800000 */
.L_x_89:
        /* <DEDUP_REMOVED lines=12> */
.L_x_92:
[----:B------:R-:W-:Y:S05]  /*12590*/  BSYNC B1 ;  /* 0x0000000000017941 */ /* 0x000fea0003800000 */
.L_x_91:
        /* <DEDUP_REMOVED lines=12> */
.L_x_94:
[----:B------:R-:W-:Y:S05]  /*12660*/  BSYNC B1 ;  /* 0x0000000000017941 */ /* 0x000fea0003800000 */
.L_x_93:
        /* <DEDUP_REMOVED lines=12> */
.L_x_96:
[----:B------:R-:W-:Y:S05]  /*12730*/  BSYNC B1 ;  /* 0x0000000000017941 */ /* 0x000fea0003800000 */
.L_x_95:
        /* <DEDUP_REMOVED lines=12> */
.L_x_98:
[----:B------:R-:W-:Y:S05]  /*12800*/  BSYNC B1 ;  /* 0x0000000000017941 */ /* 0x000fea0003800000 */
.L_x_97:
        /* <DEDUP_REMOVED lines=12> */
.L_x_100:
[----:B------:R-:W-:Y:S05]  /*128d0*/  BSYNC B1 ;  /* 0x0000000000017941 */ /* 0x000fea0003800000 */
.L_x_99:
        /* <DEDUP_REMOVED lines=12> */
.L_x_102:
[----:B------:R-:W-:Y:S05]  /*129a0*/  BSYNC B1 ;  /* 0x0000000000017941 */ /* 0x000fea0003800000 */
.L_x_101:
        /* <DEDUP_REMOVED lines=12> */
.L_x_104:
[----:B------:R-:W-:Y:S05]  /*12a70*/  BSYNC B1 ;  /* 0x0000000000017941 */ /* 0x000fea0003800000 */
.L_x_103:
        /* <DEDUP_REMOVED lines=12> */
.L_x_106:
[----:B------:R-:W-:Y:S05]  /*12b40*/  BSYNC B1 ;  /* 0x0000000000017941 */ /* 0x000fea0003800000 */
.L_x_105:
        /* <DEDUP_REMOVED lines=12> */
.L_x_108:
[----:B------:R-:W-:Y:S05]  /*12c10*/  BSYNC B1 ;  /* 0x0000000000017941 */ /* 0x000fea0003800000 */
.L_x_107:
        /* <DEDUP_REMOVED lines=12> */
.L_x_110:
[----:B------:R-:W-:Y:S05]  /*12ce0*/  BSYNC B1 ;  /* 0x0000000000017941 */ /* 0x000fea0003800000 */
.L_x_109:
        /* <DEDUP_REMOVED lines=12> */
.L_x_112:
[----:B------:R-:W-:Y:S05]  /*12db0*/  BSYNC B1 ;  /* 0x0000000000017941 */ /* 0x000fea0003800000 */
.L_x_111:
        /* <DEDUP_REMOVED lines=12> */
.L_x_114:
[----:B------:R-:W-:Y:S05]  /*12e80*/  BSYNC B1 ;  /* 0x0000000000017941 */ /* 0x000fea0003800000 */
.L_x_113:
[----:B-----5:R-:W-:Y:S01]  /*12e90*/  LOP3.LUT R4, R4, 0xff, RZ, 0xc0, !PT ;  /* 0x000000ff04047812 */ /* 0x020fe200078ec0ff */
[----:B------:R-:W-:Y:S01]  /*12ea0*/  BSSY B1, `(.L_x_115) ;  /* 0x000000b000017945 */ /* 0x000fe20003800000 */
[----:B------:R-:W-:Y:S02]  /*12eb0*/  ISETP.LT.OR P2, PT, R0, 0x52, !P0 ;  /* 0x000000520000780c */ /* 0x000fe40004741670 */
[----:B------:R-:W-:-:S05]  /*12ec0*/  F2FP.F16.E4M3.UNPACK_B R4, R4 ;  /* 0x00000004ff04723e */ /* 0x000fca00020006ff */
[----:B------:R-:W-:-:S05]  /*12ed0*/  HADD2.F32 R4, -RZ, R4.H0_H0 ;  /* 0x20000004ff047230 */ /* 0x000fca0000004100 */
[----:B------:R-:W-:-:S04]  /*12ee0*/  FMUL R4, R4, UR23 ;  /* 0x0000001704047c20 */ /* 0x000fc80008400000 */
[----:B------:R-:W-:-:S05]  /*12ef0*/  FFMA R4, R171, UR22, R4 ;  /* 0x00000016ab047c23 */ /* 0x000fca0008000004 */
[----:B------:R-:W-:Y:S02]  /*12f00*/  F2FP.SATFINITE.E4M3.F32.PACK_AB_MERGE_C R5, RZ, R4, RZ ;  /* 0x00000004ff05723e */ /* 0x000fe400048070ff */
[----:B------:R-:W-:-:S03]  /*12f10*/  PRMT R4, RZ, 0x7610, R4 ;  /* 0x00007610ff047816 */ /* 0x000fc60000000004 */
[----:B------:R0:W-:Y:S01]  /*12f20*/  @!P3 STG.E.U8 desc[UR20][R24.64+0x50], R5 ;  /* 0x000050051800b986 */ /* 0x0001e2000c101114 */
[----:B------:R-:W-:Y:S05]  /*12f30*/  @P2 BRA `(.L_x_116) ;  /* 0x0000000000042947 */ /* 0x000fea0003800000 */
[----:B------:R0:W5:Y:S02]  /*12f40*/  LDG.E.U8 R4, desc[UR20][R32.64+0x51] ;  /* 0x0000511420047981 */ /* 0x000164000c1e1100 */
.L_x_116:
[----:B------:R-:W-:Y:S05]  /*12f50*/  BSYNC B1 ;  /* 0x0000000000017941 */ /* 0x000fea0003800000 */
.L_x_115:
[----:B-----5:R-:W-:Y:S01]  /*12f60*/  LOP3.LUT R4, R4, 0xff, RZ, 0xc0, !PT ;  /* 0x000000ff04047812 */ /* 0x020fe200078ec0ff */
[----:B------:R-:W-:Y:S01]  /*12f70*/  BSSY B1, `(.L_x_117) ;  /* 0x000000b000017945 */ /* 0x000fe20003800000 */
[----:B------:R-:W-:Y:S02]  /*12f80*/  ISETP.LT.OR P3, PT, R0, 0x51, !P1 ;  /* 0x000000510000780c */ /* 0x000fe40004f61670 */
[----:B------:R-:W-:-:S05]  /*12f90*/  F2FP.F16.E4M3.UNPACK_B R4, R4 ;  /* 0x00000004ff04723e */ /* 0x000fca00020006ff */
[----:B------:R-:W-:-:S05]  /*12fa0*/  HADD2.F32 R4, -RZ, R4.H0_H0 ;  /* 0x20000004ff047230 */ /* 0x000fca0000004100 */
[----:B------:R-:W-:-:S04]  /*12fb0*/  FMUL R4, R4, UR23 ;  /* 0x0000001704047c20 */ /* 0x000fc80008400000 */
[----:B------:R-:W-:-:S05]  /*12fc0*/  FFMA R4, R172, UR22, R4 ;  /* 0x00000016ac047c23 */ /* 0x000fca0008000004 */
[----:B0-----:R-:W-:Y:S02]  /*12fd0*/  F2FP.SATFINITE.E4M3.F32.PACK_AB_MERGE_C R5, RZ, R4, RZ ;  /* 0x00000004ff05723e */ /* 0x001fe400048070ff */
[----:B------:R-:W-:-:S03]  /*12fe0*/  PRMT R4, RZ, 0x7610, R4 ;  /* 0x00007610ff047816 */ /* 0x000fc60000000004 */
[----:B------:R0:W-:Y:S01]  /*12ff0*/  @!P2 STG.E.U8 desc[UR20][R24.64+0x51], R5 ;  /* 0x000051051800a986 */ /* 0x0001e2000c101114 */
[----:B------:R-:W-:Y:S05]  /*13000*/  @P3 BRA `(.L_x_118) ;  /* 0x0000000000043947 */ /* 0x000fea0003800000 */
[----:B------:R0:W5:Y:S02]  /*13010*/  LDG.E.U8 R4, desc[UR20][R2.64+0x50] ;  /* 0x0000501402047981 */ /* 0x000164000c1e1100 */
.L_x_118:
[----:B------:R-:W-:Y:S05]  /*13020*/  BSYNC B1 ;  /* 0x0000000000017941 */ /* 0x000fea0003800000 */
.L_x_117:
        /* <DEDUP_REMOVED lines=12> */
.L_x_120:
[----:B------:R-:W-:Y:S05]  /*130f0*/  BSYNC B1 ;  /* 0x0000000000017941 */ /* 0x000fea0003800000 */
.L_x_119:
[----:B-----5:R-:W-:Y:S01]  /*13100*/  LOP3.LUT R4, R4, 0xff, RZ, 0xc0, !PT ;  /* 0x000000ff04047812 */ /* 0x020fe200078ec0ff */
[----:B------:R-:W-:Y:S01]  /*13110*/  BSSY B1, `(.L_x_121) ;  /* 0x000000b000017945 */ /* 0x000fe20003800000 */
[----:B------:R-:W-:Y:S02]  /*13120*/  ISETP.LT.OR P3, PT, R0, 0x59, !P0 ;  /* 0x000000590000780c */ /* 0x000fe40004761670 */
[----:B------:R-:W-:-:S05]  /*13130*/  F2FP.F16.E4M3.UNPACK_B R4, R4 ;  /* 0x00000004ff04723e */ /* 0x000fca00020006ff */
[----:B------:R-:W-:-:S05]  /*13140*/  HADD2.F32 R4, -RZ, R4.H0_H0 ;  /* 0x20000004ff047230 */ /* 0x000fca0000004100 */
[----:B0-----:R-:W-:Y:S01]  /*13150*/  FMUL R5, R4, UR23 ;  /* 0x0000001704057c20 */ /* 0x001fe20008400000 */
[----:B------:R-:W-:-:S03]  /*13160*/  PRMT R4, RZ, 0x7610, R4 ;  /* 0x00007610ff047816 */ /* 0x000fc60000000004 */
[----:B------:R-:W-:-:S05]  /*13170*/  FFMA R5, R174, UR22, R5 ;  /* 0x00000016ae057c23 */ /* 0x000fca0008000005 */
[----:B------:R-:W-:-:S05]  /*13180*/  F2FP.SATFINITE.E4M3.F32.PACK_AB_MERGE_C R5, RZ, R5, RZ ;  /* 0x00000005ff05723e */ /* 0x000fca00048070ff */
[----:B------:R0:W-:Y:S01]  /*13190*/  @!P2 STG.E.U8 desc[UR20][R26.64+0x51], R5 ;  /* 0x000051051a00a986 */ /* 0x0001e2000c101114 */
[----:B------:R-:W-:Y:S05]  /*131a0*/  @P3 BRA `(.L_x_122) ;  /* 0x0000000000043947 */ /* 0x000fea0003800000 */
[----:B------:R0:W5:Y:S02]  /*131b0*/  LDG.E.U8 R4, desc[UR20][R32.64+0x58] ;  /* 0x0000581420047981 */ /* 0x000164000c1e1100 */
.L_x_122:
[----:B------:R-:W-:Y:S05]  /*131c0*/  BSYNC B1 ;  /* 0x0000000000017941 */ /* 0x000fea0003800000 */
.L_x_121:
        /* <DEDUP_REMOVED lines=12> */
.L_x_124:
[----:B------:R-:W-:Y:S05]  /*13290*/  BSYNC B1 ;  /* 0x0000000000017941 */ /* 0x000fea0003800000 */
.L_x_123:
        /* <DEDUP_REMOVED lines=12> */
.L_x_126:
[----:B------:R-:W-:Y:S05]  /*13360*/  BSYNC B1 ;  /* 0x0000000000017941 */ /* 0x000fea0003800000 */
.L_x_125:
        /* <DEDUP_REMOVED lines=12> */
.L_x_128:
[----:B------:R-:W-:Y:S05]  /*13430*/  BSYNC B1 ;  /* 0x0000000000017941 */ /* 0x000fea0003800000 */
.L_x_127:
        /* <DEDUP_REMOVED lines=12> */
.L_x_130:
[----:B------:R-:W-:Y:S05]  /*13500*/  BSYNC B1 ;  /* 0x0000000000017941 */ /* 0x000fea0003800000 */
.L_x_129:
        /* <DEDUP_REMOVED lines=12> */
.L_x_132:
[----:B------:R-:W-:Y:S05]  /*135d0*/  BSYNC B1 ;  /* 0x0000000000017941 */ /* 0x000fea0003800000 */
.L_x_131:
        /* <DEDUP_REMOVED lines=12> */
.L_x_134:
[----:B------:R-:W-:Y:S05]  /*136a0*/  BSYNC B1 ;  /* 0x0000000000017941 */ /* 0x000fea0003800000 */
.L_x_133:
        /* <DEDUP_REMOVED lines=12> */
.L_x_136:
[----:B------:R-:W-:Y:S05]  /*13770*/  BSYNC B1 ;  /* 0x0000000000017941 */ /* 0x000fea0003800000 */
.L_x_135:
        /* <DEDUP_REMOVED lines=12> */
.L_x_138:
[----:B------:R-:W-:Y:S05]  /*13840*/  BSYNC B1 ;  /* 0x0000000000017941 */ /* 0x000fea0003800000 */
.L_x_137:
        /* <DEDUP_REMOVED lines=12> */
.L_x_140:
[----:B------:R-:W-:Y:S05]  /*13910*/  BSYNC B1 ;  /* 0x0000000000017941 */ /* 0x000fea0003800000 */
.L_x_139:
        /* <DEDUP_REMOVED lines=12> */
.L_x_142:
[----:B------:R-:W-:Y:S05]  /*139e0*/  BSYNC B1 ;  /* 0x0000000000017941 */ /* 0x000fea0003800000 */
.L_x_141:
        /* <DEDUP_REMOVED lines=12> */
.L_x_144:
[----:B------:R-:W-:Y:S05]  /*13ab0*/  BSYNC B1 ;  /* 0x0000000000017941 */ /* 0x000fea0003800000 */
.L_x_143:
        /* <DEDUP_REMOVED lines=12> */
.L_x_146:
[----:B------:R-:W-:Y:S05]  /*13b80*/  BSYNC B1 ;  /* 0x0000000000017941 */ /* 0x000fea0003800000 */
.L_x_145:
        /* <DEDUP_REMOVED lines=12> */
.L_x_148:
[----:B------:R-:W-:Y:S05]  /*13c50*/  BSYNC B1 ;  /* 0x0000000000017941 */ /* 0x000fea0003800000 */
.L_x_147:
        /* <DEDUP_REMOVED lines=12> */
.L_x_150:
[----:B------:R-:W-:Y:S05]  /*13d20*/  BSYNC B1 ;  /* 0x0000000000017941 */ /* 0x000fea0003800000 */
.L_x_149:
        /* <DEDUP_REMOVED lines=12> */
.L_x_152:
[----:B------:R-:W-:Y:S05]  /*13df0*/  BSYNC B1 ;  /* 0x0000000000017941 */ /* 0x000fea0003800000 */
.L_x_151:
        /* <DEDUP_REMOVED lines=12> */
.L_x_154:
[----:B------:R-:W-:Y:S05]  /*13ec0*/  BSYNC B1 ;  /* 0x0000000000017941 */ /* 0x000fea0003800000 */
.L_x_153:
        /* <DEDUP_REMOVED lines=12> */
.L_x_156:
[----:B------:R-:W-:Y:S05]  /*13f90*/  BSYNC B1 ;  /* 0x0000000000017941 */ /* 0x000fea0003800000 */
.L_x_155:
        /* <DEDUP_REMOVED lines=12> */
.L_x_158:
[----:B------:R-:W-:Y:S05]  /*14060*/  BSYNC B1 ;  /* 0x0000000000017941 */ /* 0x000fea0003800000 */
.L_x_157:
        /* <DEDUP_REMOVED lines=12> */
.L_x_160:
[----:B------:R-:W-:Y:S05]  /*14130*/  BSYNC B1 ;  /* 0x0000000000017941 */ /* 0x000fea0003800000 */
.L_x_159:
        /* <DEDUP_REMOVED lines=12> */
.L_x_162:
[----:B------:R-:W-:Y:S05]  /*14200*/  BSYNC B1 ;  /* 0x0000000000017941 */ /* 0x000fea0003800000 */
.L_x_161:
        /* <DEDUP_REMOVED lines=12> */
.L_x_164:
[----:B------:R-:W-:Y:S05]  /*142d0*/  BSYNC B1 ;  /* 0x0000000000017941 */ /* 0x000fea0003800000 */
.L_x_163:
        /* <DEDUP_REMOVED lines=12> */
.L_x_166:
[----:B------:R-:W-:Y:S05]  /*143a0*/  BSYNC B1 ;  /* 0x0000000000017941 */ /* 0x000fea0003800000 */
.L_x_165:
        /* <DEDUP_REMOVED lines=12> */
.L_x_168:
[----:B------:R-:W-:Y:S05]  /*14470*/  BSYNC B1 ;  /* 0x0000000000017941 */ /* 0x000fea0003800000 */
.L_x_167:
        /* <DEDUP_REMOVED lines=12> */
.L_x_170:
[----:B------:R-:W-:Y:S05]  /*14540*/  BSYNC B1 ;  /* 0x0000000000017941 */ /* 0x000fea0003800000 */
.L_x_169:
        /* <DEDUP_REMOVED lines=12> */
.L_x_172:
[----:B------:R-:W-:Y:S05]  /*14610*/  BSYNC B1 ;  /* 0x0000000000017941 */ /* 0x000fea0003800000 */
.L_x_171:
        /* <DEDUP_REMOVED lines=12> */
.L_x_174:
[----:B------:R-:W-:Y:S05]  /*146e0*/  BSYNC B1 ;  /* 0x0000000000017941 */ /* 0x000fea0003800000 */
.L_x_173:
        /* <DEDUP_REMOVED lines=12> */
.L_x_176:
[----:B------:R-:W-:Y:S05]  /*147b0*/  BSYNC B1 ;  /* 0x0000000000017941 */ /* 0x000fea0003800000 */
.L_x_175:
        /* <DEDUP_REMOVED lines=12> */
.L_x_178:
[----:B------:R-:W-:Y:S05]  /*14880*/  BSYNC B1 ;  /* 0x0000000000017941 */ /* 0x000fea0003800000 */
.L_x_177:
        /* <DEDUP_REMOVED lines=12> */
.L_x_180:
[----:B------:R-:W-:Y:S05]  /*14950*/  BSYNC B1 ;  /* 0x0000000000017941 */ /* 0x000fea0003800000 */
.L_x_179:
        /* <DEDUP_REMOVED lines=12> */
.L_x_182:
[----:B------:R-:W-:Y:S05]  /*14a20*/  BSYNC B1 ;  /* 0x0000000000017941 */ /* 0x000fea0003800000 */
.L_x_181:
        /* <DEDUP_REMOVED lines=12> */
.L_x_184:
[----:B------:R-:W-:Y:S05]  /*14af0*/  BSYNC B1 ;  /* 0x0000000000017941 */ /* 0x000fea0003800000 */
.L_x_183:
        /* <DEDUP_REMOVED lines=12> */
.L_x_186:
[----:B------:R-:W-:Y:S05]  /*14bc0*/  BSYNC B1 ;  /* 0x0000000000017941 */ /* 0x000fea0003800000 */
.L_x_185:
        /* <DEDUP_REMOVED lines=12> */
.L_x_188:
[----:B------:R-:W-:Y:S05]  /*14c90*/  BSYNC B1 ;  /* 0x0000000000017941 */ /* 0x000fea0003800000 */
.L_x_187:
        /* <DEDUP_REMOVED lines=12> */
.L_x_190:
[----:B------:R-:W-:Y:S05]  /*14d60*/  BSYNC B1 ;  /* 0x0000000000017941 */ /* 0x000fea0003800000 */
.L_x_189:
        /* <DEDUP_REMOVED lines=12> */
.L_x_192:
[----:B------:R-:W-:Y:S05]  /*14e30*/  BSYNC B1 ;  /* 0x0000000000017941 */ /* 0x000fea0003800000 */
.L_x_191:
        /* <DEDUP_REMOVED lines=12> */
.L_x_194:
[----:B------:R-:W-:Y:S05]  /*14f00*/  BSYNC B1 ;  /* 0x0000000000017941 */ /* 0x000fea0003800000 */
.L_x_193:
        /* <DEDUP_REMOVED lines=12> */
.L_x_196:
[----:B------:R-:W-:Y:S05]  /*14fd0*/  BSYNC B1 ;  /* 0x0000000000017941 */ /* 0x000fea0003800000 */
.L_x_195:
        /* <DEDUP_REMOVED lines=12> */
.L_x_198:
[----:B------:R-:W-:Y:S05]  /*150a0*/  BSYNC B1 ;  /* 0x0000000000017941 */ /* 0x000fea0003800000 */
.L_x_197:
        /* <DEDUP_REMOVED lines=12> */
.L_x_200:
[----:B------:R-:W-:Y:S05]  /*15170*/  BSYNC B1 ;  /* 0x0000000000017941 */ /* 0x000fea0003800000 */
.L_x_199:
        /* <DEDUP_REMOVED lines=12> */
.L_x_202:
[----:B------:R-:W-:Y:S05]  /*15240*/  BSYNC B1 ;  /* 0x0000000000017941 */ /* 0x000fea0003800000 */
.L_x_201:
        /* <DEDUP_REMOVED lines=12> */
.L_x_204:
[----:B------:R-:W-:Y:S05]  /*15310*/  BSYNC B1 ;  /* 0x0000000000017941 */ /* 0x000fea0003800000 */
.L_x_203:
        /* <DEDUP_REMOVED lines=12> */
.L_x_206:
[----:B------:R-:W-:Y:S05]  /*153e0*/  BSYNC B1 ;  /* 0x0000000000017941 */ /* 0x000fea0003800000 */
.L_x_205:
        /* <DEDUP_REMOVED lines=12> */
.L_x_208:
[----:B------:R-:W-:Y:S05]  /*154b0*/  BSYNC B1 ;  /* 0x0000000000017941 */ /* 0x000fea0003800000 */
.L_x_207:
        /* <DEDUP_REMOVED lines=12> */
.L_x_210:
[----:B------:R-:W-:Y:S05]  /*15580*/  BSYNC B1 ;  /* 0x0000000000017941 */ /* 0x000fea0003800000 */
.L_x_209:
        /* <DEDUP_REMOVED lines=12> */
.L_x_212:
[----:B------:R-:W-:Y:S05]  /*15650*/  BSYNC B1 ;  /* 0x0000000000017941 */ /* 0x000fea0003800000 */
.L_x_211:
        /* <DEDUP_REMOVED lines=12> */
.L_x_214:
[----:B------:R-:W-:Y:S05]  /*15720*/  BSYNC B1 ;  /* 0x0000000000017941 */ /* 0x000fea0003800000 */
.L_x_213:
        /* <DEDUP_REMOVED lines=12> */
.L_x_216:
[----:B------:R-:W-:Y:S05]  /*157f0*/  BSYNC B1 ;  /* 0x0000000000017941 */ /* 0x000fea0003800000 */
.L_x_215:
        /* <DEDUP_REMOVED lines=12> */
.L_x_218:
[----:B------:R-:W-:Y:S05]  /*158c0*/  BSYNC B1 ;  /* 0x0000000000017941 */ /* 0x000fea0003800000 */
.L_x_217:
        /* <DEDUP_REMOVED lines=12> */
.L_x_220:
[----:B------:R-:W-:Y:S05]  /*15990*/  BSYNC B1 ;  /* 0x0000000000017941 */ /* 0x000fea0003800000 */
.L_x_219:
        /* <DEDUP_REMOVED lines=12> */
.L_x_222:
[----:B------:R-:W-:Y:S05]  /*15a60*/  BSYNC B1 ;  /* 0x0000000000017941 */ /* 0x000fea0003800000 */
.L_x_221:
        /* <DEDUP_REMOVED lines=12> */
.L_x_224:
[----:B------:R-:W-:Y:S05]  /*15b30*/  BSYNC B1 ;  /* 0x0000000000017941 */ /* 0x000fea0003800000 */
.L_x_223:
        /* <DEDUP_REMOVED lines=12> */
.L_x_226:
[----:B------:R-:W-:Y:S05]  /*15c00*/  BSYNC B1 ;  /* 0x0000000000017941 */ /* 0x000fea0003800000 */
.L_x_225:
        /* <DEDUP_REMOVED lines=12> */
.L_x_228:
[----:B------:R-:W-:Y:S05]  /*15cd0*/  BSYNC B1 ;  /* 0x0000000000017941 */ /* 0x000fea0003800000 */
.L_x_227:
        /* <DEDUP_REMOVED lines=12> */
.L_x_230:
[----:B------:R-:W-:Y:S05]  /*15da0*/  BSYNC B1 ;  /* 0x0000000000017941 */ /* 0x000fea0003800000 */
.L_x_229:
        /* <DEDUP_REMOVED lines=12> */
.L_x_232:
[----:B------:R-:W-:Y:S05]  /*15e70*/  BSYNC B1 ;  /* 0x0000000000017941 */ /* 0x000fea0003800000 */
.L_x_231:
        /* <DEDUP_REMOVED lines=12> */
.L_x_234:
[----:B------:R-:W-:Y:S05]  /*15f40*/  BSYNC B1 ;  /* 0x0000000000017941 */ /* 0x000fea0003800000 */
.L_x_233:
        /* <DEDUP_REMOVED lines=12> */
.L_x_236:
[----:B------:R-:W-:Y:S05]  /*16010*/  BSYNC B1 ;  /* 0x0000000000017941 */ /* 0x000fea0003800000 */
.L_x_235:
        /* <DEDUP_REMOVED lines=12> */
.L_x_238:
[----:B------:R-:W-:Y:S05]  /*160e0*/  BSYNC B1 ;  /* 0x0000000000017941 */ /* 0x000fea0003800000 */
.L_x_237:
        /* <DEDUP_REMOVED lines=12> */
.L_x_240:
[----:B------:R-:W-:Y:S05]  /*161b0*/  BSYNC B1 ;  /* 0x0000000000017941 */ /* 0x000fea0003800000 */
.L_x_239:
        /* <DEDUP_REMOVED lines=12> */
.L_x_242:
[----:B------:R-:W-:Y:S05]  /*16280*/  BSYNC B1 ;  /* 0x0000000000017941 */ /* 0x000fea0003800000 */
.L_x_241:
        /* <DEDUP_REMOVED lines=12> */
.L_x_244:
[----:B------:R-:W-:Y:S05]  /*16350*/  BSYNC B1 ;  /* 0x0000000000017941 */ /* 0x000fea0003800000 */
.L_x_243:
        /* <DEDUP_REMOVED lines=12> */
.L_x_246:
[----:B------:R-:W-:Y:S05]  /*16420*/  BSYNC B1 ;  /* 0x0000000000017941 */ /* 0x000fea0003800000 */
.L_x_245:
        /* <DEDUP_REMOVED lines=12> */
.L_x_248:
[----:B------:R-:W-:Y:S05]  /*164f0*/  BSYNC B1 ;  /* 0x0000000000017941 */ /* 0x000fea0003800000 */
.L_x_247:
[----:B0-----:R-:W2:Y:S01]  /*16500*/  LDL.LU R5, [R1+0x200] ;  /* 0x0002000001057983 */ /* 0x001ea20000300800 */
[----:B-----5:R-:W-:Y:S01]  /*16510*/  LOP3.LUT R4, R4, 0xff, RZ, 0xc0, !PT ;  /* 0x000000ff04047812 */ /* 0x020fe200078ec0ff */
[----:B------:R-:W-:Y:S01]  /*16520*/  BSSY B1, `(.L_x_249) ;  /* 0x000000b000017945 */ /* 0x000fe20003800000 */
[----:B------:R-:W-:Y:S02]  /*16530*/  ISETP.LT.OR P3, PT, R0, 0xd9, !P0 ;  /* 0x000000d90000780c */ /* 0x000fe40004761670 */
[----:B------:R-:W-:-:S05]  /*16540*/  F2FP.F16.E4M3.UNPACK_B R4, R4 ;  /* 0x00000004ff04723e */ /* 0x000fca00020006ff */
[----:B------:R-:W-:-:S05]  /*16550*/  HADD2.F32 R4, -RZ, R4.H0_H0 ;  /* 0x20000004ff047230 */ /* 0x000fca0000004100 */
[----:B------:R-:W-:-:S04]  /*16560*/  FMUL R4, R4, UR23 ;  /* 0x0000001704047c20 */ /* 0x000fc80008400000 */
[----:B--2---:R-:W-:-:S05]  /*16570*/  FFMA R4, R5, UR22, R4 ;  /* 0x0000001605047c23 */ /* 0x004fca0008000004 */
[----:B------:R-:W-:Y:S02]  /*16580*/  F2FP.SATFINITE.E4M3.F32.PACK_AB_MERGE_C R5, RZ, R4, RZ ;  /* 0x00000004ff05723e */ /* 0x000fe400048070ff */
[----:B------:R-:W-:-:S03]  /*16590*/  PRMT R4, RZ, 0x7610, R4 ;  /* 0x00007610ff047816 */ /* 0x000fc60000000004 */
[----:B------:R0:W-:Y:S01]  /*165a0*/  @!P2 STG.E.U8 desc[UR20][R26.64+0xd1], R5 ;  /* 0x0000d1051a00a986 */ /* 0x0001e2000c101114 */
[----:B------:R-:W-:Y:S05]  /*165b0*/  @P3 BRA `(.L_x_250) ;  /* 0x0000000000043947 */ /* 0x000fea0003800000 */
[----:B------:R2:W5:Y:S02]  /*165c0*/  LDG.E.U8 R4, desc[UR20][R32.64+0xd8] ;  /* 0x0000d81420047981 */ /* 0x000564000c1e1100 */
.L_x_250:
[----:B------:R-:W-:Y:S05]  /*165d0*/  BSYNC B1 ;  /* 0x0000000000017941 */ /* 0x000fea0003800000 */
.L_x_249:
[----:B0-----:R-:W3:Y:S01]  /*165e0*/  LDL.LU R5, [R1+0x204] ;  /* 0x0002040001057983 */ /* 0x001ee20000300800 */
[----:B-----5:R-:W-:Y:S01]  /*165f0*/  LOP3.LUT R4, R4, 0xff, RZ, 0xc0, !PT ;  /* 0x000000ff04047812 */ /* 0x020fe200078ec0ff */
[----:B------:R-:W-:Y:S01]  /*16600*/  BSSY B1, `(.L_x_251) ;  /* 0x000000b000017945 */ /* 0x000fe20003800000 */
[----:B------:R-:W-:Y:S02]  /*16610*/  ISETP.LT.OR P2, PT, R0, 0xda, !P0 ;  /* 0x000000da0000780c */ /* 0x000fe40004741670 */
[----:B------:R-:W-:-:S05]  /*16620*/  F2FP.F16.E4M3.UNPACK_B R4, R4 ;  /* 0x00000004ff04723e */ /* 0x000fca00020006ff */
[----:B------:R-:W-:-:S05]  /*16630*/  HADD2.F32 R4, -RZ, R4.H0_H0 ;  /* 0x20000004ff047230 */ /* 0x000fca0000004100 */
[----:B------:R-:W-:-:S04]  /*16640*/  FMUL R4, R4, UR23 ;  /* 0x0000001704047c20 */ /* 0x000fc80008400000 */
[----:B---3--:R-:W-:-:S05]  /*16650*/  FFMA R4, R5, UR22, R4 ;  /* 0x0000001605047c23 */ /* 0x008fca0008000004 */
[----:B------:R-:W-:Y:S02]  /*16660*/  F2FP.SATFINITE.E4M3.F32.PACK_AB_MERGE_C R5, RZ, R4, RZ ;  /* 0x00000004ff05723e */ /* 0x000fe400048070ff */
[----:B------:R-:W-:-:S03]  /*16670*/  PRMT R4, RZ, 0x7610, R4 ;  /* 0x00007610ff047816 */ /* 0x000fc60000000004 */
[----:B------:R0:W-:Y:S01]  /*16680*/  @!P3 STG.E.U8 desc[UR20][R24.64+0xd8], R5 ;  /* 0x0000d8051800b986 */ /* 0x0001e2000c101114 */
[----:B------:R-:W-:Y:S05]  /*16690*/  @P2 BRA `(.L_x_252) ;  /* 0x0000000000042947 */ /* 0x000fea0003800000 */
[----:B------:R3:W5:Y:S02]  /*166a0*/  LDG.E.U8 R4, desc[UR20][R32.64+0xd9] ;  /* 0x0000d91420047981 */ /* 0x000764000c1e1100 */
.L_x_252:
[----:B------:R-:W-:Y:S05]  /*166b0*/  BSYNC B1 ;  /* 0x0000000000017941 */ /* 0x000fea0003800000 */
.L_x_251:
        /* <DEDUP_REMOVED lines=13> */
.L_x_254:
[----:B------:R-:W-:Y:S05]  /*16790*/  BSYNC B1 ;  /* 0x0000000000017941 */ /* 0x000fea0003800000 */
.L_x_253:
        /* <DEDUP_REMOVED lines=13> */
.L_x_256:
[----:B------:R-:W-:Y:S05]  /*16870*/  BSYNC B1 ;  /* 0x0000000000017941 */ /* 0x000fea0003800000 */
.L_x_255:
        /* <DEDUP_REMOVED lines=13> */
.L_x_258:
[----:B------:R-:W-:Y:S05]  /*16950*/  BSYNC B1 ;  /* 0x0000000000017941 */ /* 0x000fea0003800000 */
.L_x_257:
        /* <DEDUP_REMOVED lines=13> */
.L_x_260:
[----:B------:R-:W-:Y:S05]  /*16a30*/  BSYNC B1 ;  /* 0x0000000000017941 */ /* 0x000fea0003800000 */
.L_x_259:
        /* <DEDUP_REMOVED lines=13> */
.L_x_262:
[----:B------:R-:W-:Y:S05]  /*16b10*/  BSYNC B1 ;  /* 0x0000000000017941 */ /* 0x000fea0003800000 */
.L_x_261:
        /* <DEDUP_REMOVED lines=13> */
.L_x_264:
[----:B------:R-:W-:Y:S05]  /*16bf0*/  BSYNC B1 ;  /* 0x0000000000017941 */ /* 0x000fea0003800000 */
.L_x_263:
        /* <DEDUP_REMOVED lines=13> */
.L_x_266:
[----:B------:R-:W-:Y:S05]  /*16cd0*/  BSYNC B1 ;  /* 0x0000000000017941 */ /* 0x000fea0003800000 */
.L_x_265:
        /* <DEDUP_REMOVED lines=13> */
.L_x_268:
[----:B------:R-:W-:Y:S05]  /*16db0*/  BSYNC B1 ;  /* 0x0000000000017941 */ /* 0x000fea0003800000 */
.L_x_267:
        /* <DEDUP_REMOVED lines=13> */
.L_x_270:
[----:B------:R-:W-:Y:S05]  /*16e90*/  BSYNC B1 ;  /* 0x0000000000017941 */ /* 0x000fea0003800000 */
.L_x_269:
        /* <DEDUP_REMOVED lines=13> */
.L_x_272:
[----:B------:R-:W-:Y:S05]  /*16f70*/  BSYNC B1 ;  /* 0x0000000000017941 */ /* 0x000fea0003800000 */
.L_x_271:
        /* <DEDUP_REMOVED lines=13> */
.L_x_274:
[----:B------:R-:W-:Y:S05]  /*17050*/  BSYNC B1 ;  /* 0x0000000000017941 */ /* 0x000fea0003800000 */
.L_x_273:
        /* <DEDUP_REMOVED lines=13> */
.L_x_276:
[----:B------:R-:W-:Y:S05]  /*17130*/  BSYNC B1 ;  /* 0x0000000000017941 */ /* 0x000fea0003800000 */
.L_x_275:
        /* <DEDUP_REMOVED lines=13> */
.L_x_278:
[----:B------:R-:W-:Y:S05]  /*17210*/  BSYNC B1 ;  /* 0x0000000000017941 */ /* 0x000fea0003800000 */
.L_x_277:
        /* <DEDUP_REMOVED lines=13> */
.L_x_280:
[----:B------:R-:W-:Y:S05]  /*172f0*/  BSYNC B1 ;  /* 0x0000000000017941 */ /* 0x000fea0003800000 */
.L_x_279:
        /* <DEDUP_REMOVED lines=13> */
.L_x_282:
[----:B------:R-:W-:Y:S05]  /*173d0*/  BSYNC B1 ;  /* 0x0000000000017941 */ /* 0x000fea0003800000 */
.L_x_281:
        /* <DEDUP_REMOVED lines=13> */
.L_x_284:
[----:B------:R-:W-:Y:S05]  /*174b0*/  BSYNC B1 ;  /* 0x0000000000017941 */ /* 0x000fea0003800000 */
.L_x_283:
        /* <DEDUP_REMOVED lines=13> */
.L_x_286:
[----:B------:R-:W-:Y:S05]  /*17590*/  BSYNC B1 ;  /* 0x0000000000017941 */ /* 0x000fea0003800000 */
.L_x_285:
        /* <DEDUP_REMOVED lines=13> */
.L_x_288:
[----:B------:R-:W-:Y:S05]  /*17670*/  BSYNC B1 ;  /* 0x0000000000017941 */ /* 0x000fea0003800000 */
.L_x_287:
[----:B------:R-:W2:Y:S01]  /*17680*/  LDL.LU R7, [R1+0x250] ;  /* 0x0002500001077983 */ /* 0x000ea20000300800 */
[----:B-----5:R-:W-:Y:S01]  /*17690*/  LOP3.LUT R4, R4, 0xff, RZ, 0xc0, !PT ;  /* 0x000000ff04047812 */ /* 0x020fe200078ec0ff */
[----:B------:R-:W-:Y:S01]  /*176a0*/  BSSY B1, `(.L_x_289) ;  /* 0x0000013000017945 */ /* 0x000fe20003800000 */
[----:B0-----:R-:W-:Y:S02]  /*176b0*/  IADD3 R5, P0, R35, 0x80, RZ ;  /* 0x0000008023057810 */ /* 0x001fe40007f1e0ff */
[----:B------:R-:W-:-:S03]  /*176c0*/  F2FP.F16.E4M3.UNPACK_B R4, R4 ;  /* 0x00000004ff04723e */ /* 0x000fc600020006ff */
[----:B--234-:R-:W-:Y:S01]  /*176d0*/  IMAD.X R2, RZ, RZ, R37, P0 ;  /* 0x000000ffff027224 */ /* 0x01cfe200000e0625 */
[----:B------:R-:W-:Y:S01]  /*176e0*/  ISETP.GE.AND P0, PT, R34, 0x81, PT ;  /* 0x000000812200780c */ /* 0x000fe20003f06270 */
[----:B------:R-:W-:Y:S02]  /*176f0*/  HADD2.F32 R4, -RZ, R4.H0_H0 ;  /* 0x20000004ff047230 */ /* 0x000fe40000004100 */
[----:B------:R-:W-:Y:S01]  /*17700*/  IMAD R6, R2, UR6, RZ ;  /* 0x0000000602067c24 */ /* 0x000fe2000f8e02ff */
[----:B------:R-:W-:Y:S01]  /*17710*/  ISETP.LT.OR P3, PT, R0, 0x1, !P0 ;  /* 0x000000010000780c */ /* 0x000fe20004761670 */
[----:B------:R-:W-:-:S04]  /*17720*/  IMAD.WIDE.U32 R2, R5, UR6, R38 ;  /* 0x0000000605027c25 */ /* 0x000fc8000f8e0026 */
[----:B------:R-:W-:Y:S01]  /*17730*/  FMUL R4, R4, UR23 ;  /* 0x0000001704047c20 */ /* 0x000fe20008400000 */
[----:B------:R-:W-:Y:S01]  /*17740*/  IMAD R5, R5, UR7, R6 ;  /* 0x0000000705057c24 */ /* 0x000fe2000f8e0206 */
[----:B------:R-:W-:-:S04]  /*17750*/  IADD3 R2, P2, R2, UR10, RZ ;  /* 0x0000000a02027c10 */ /* 0x000fc8000ff5e0ff */
[----:B------:R-:W-:Y:S01]  /*17760*/  IADD3.X R3, R3, UR11, R5, P2, !PT ;  /* 0x0000000b03037c10 */ /* 0x000fe200097fe405 */
[----:B------:R-:W-:-:S05]  /*17770*/  FFMA R4, R7, UR22, R4 ;  /* 0x0000001607047c23 */ /* 0x000fca0008000004 */
[----:B------:R-:W-:Y:S02]  /*17780*/  F2FP.SATFINITE.E4M3.F32.PACK_AB_MERGE_C R7, RZ, R4, RZ ;  /* 0x00000004ff07723e */ /* 0x000fe400048070ff */
[----:B------:R-:W-:-:S03]  /*17790*/  PRMT R4, RZ, 0x7610, R4 ;  /* 0x00007610ff047816 */ /* 0x000fc60000000004 */
[----:B------:R0:W-:Y:S01]  /*177a0*/  @!P1 STG.E.U8 desc[UR20][R26.64+0xf9], R7 ;  /* 0x0000f9071a009986 */ /* 0x0001e2000c101114 */
[----:B------:R-:W-:Y:S05]  /*177b0*/  @P3 BRA `(.L_x_290) ;  /* 0x0000000000043947 */ /* 0x000fea0003800000 */
[----:B------:R2:W5:Y:S02]  /*177c0*/  LDG.E.U8 R4, desc[UR20][R2.64] ;  /* 0x0000001402047981 */ /* 0x000564000c1e1100 */
.L_x_290:
[----:B------:R-:W-:Y:S05]  /*177d0*/  BSYNC B1 ;  /* 0x0000000000017941 */ /* 0x000fea0003800000 */
.L_x_289:
[----:B------:R-:W3:Y:S01]  /*177e0*/  LDL.LU R5, [R1+0x254] ;  /* 0x0002540001057983 */ /* 0x000ee20000300800 */
        /* <DEDUP_REMOVED lines=12> */
.L_x_292:
[----:B------:R-:W-:Y:S05]  /*178b0*/  BSYNC B1 ;  /* 0x0000000000017941 */ /* 0x000fea0003800000 */
.L_x_291:
[----:B---3--:R-:W3:Y:S01]  /*178c0*/  LDL.LU R5, [R1+0x258] ;  /* 0x0002580001057983 */ /* 0x008ee20000300800 */
[----:B-----5:R-:W-:Y:S01]  /*178d0*/  LOP3.LUT R4, R4, 0xff, RZ, 0xc0, !PT ;  /* 0x000000ff04047812 */ /* 0x020fe200078ec0ff */
[----:B------:R-:W-:Y:S01]  /*178e0*/  BSSY B1, `(.L_x_293) ;  /* 0x0000013000017945 */ /* 0x000fe20003800000 */
[----:B------:R-:W-:Y:S02]  /*178f0*/  IADD3 R35, P1, R35, 0x88, RZ ;  /* 0x0000008823237810 */ /* 0x000fe40007f3e0ff */
[----:B------:R-:W-:Y:S02]  /*17900*/  F2FP.F16.E4M3.UNPACK_B R4, R4 ;  /* 0x00000004ff04723e */ /* 0x000fe400020006ff */
[----:B------:R-:W-:Y:S01]  /*17910*/  PRMT R6, RZ, 0x7610, R6 ;  /* 0x00007610ff067816 */ /* 0x000fe20000000006 */
[----:B------:R-:W-:Y:S01]  /*17920*/  IMAD.X R36, RZ, RZ, R37, P1 ;  /* 0x000000ffff247224 */ /* 0x000fe200008e0625 */
[----:B------:R-:W-:Y:S01]  /*17930*/  ISETP.GE.AND P1, PT, R34, 0x89, PT ;  /* 0x000000892200780c */ /* 0x000fe20003f26270 */
[----:B------:R-:W-:-:S02]  /*17940*/  HADD2.F32 R4, -RZ, R4.H0_H0 ;  /* 0x20000004ff047230 */ /* 0x000fc40000004100 */
[----:B------:R-:W-:Y:S01]  /*17950*/  IMAD R36, R36, UR6, RZ ;  /* 0x0000000624247c24 */ /* 0x000fe2000f8e02ff */
[----:B------:R-:W-:Y:S01]  /*17960*/  ISETP.LT.OR P5, PT, R0, 0x1, !P1 ;  /* 0x000000010000780c */ /* 0x000fe20004fa1670 */
[----:B------:R-:W-:-:S04]  /*17970*/  IMAD.WIDE.U32 R38, R35, UR6, R38 ;  /* 0x0000000623267c25 */ /* 0x000fc8000f8e0026 */
[----:B------:R-:W-:Y:S01]  /*17980*/  FMUL R4, R4, UR23 ;  /* 0x0000001704047c20 */ /* 0x000fe20008400000 */
[----:B------:R-:W-:-:S03]  /*17990*/  IMAD R35, R35, UR7, R36 ;  /* 0x0000000723237c24 */ /* 0x000fc6000f8e0224 */
[----:B---3--:R-:W-:Y:S01]  /*179a0*/  FFMA R5, R5, UR22, R4 ;  /* 0x0000001605057c23 */ /* 0x008fe20008000004 */
[----:B------:R-:W-:-:S04]  /*179b0*/  IADD3 R4, P3, R38, UR10, RZ ;  /* 0x0000000a26047c10 */ /* 0x000fc8000ff7e0ff */
[----:B0-----:R-:W-:Y:S02]  /*179c0*/  F2FP.SATFINITE.E4M3.F32.PACK_AB_MERGE_C R7, RZ, R5, RZ ;  /* 0x00000005ff07723e */ /* 0x001fe400048070ff */
[----:B------:R-:W-:-:S03]  /*179d0*/  IADD3.X R5, R39, UR11, R35, P3, !PT ;  /* 0x0000000b27057c10 */ /* 0x000fc60009ffe423 */
[----:B------:R0:W-:Y:S01]  /*179e0*/  @!P2 STG.E.U8 desc[UR20][R30.64+0x1], R7 ;  /* 0x000001071e00a986 */ /* 0x0001e2000c101114 */
[----:B------:R-:W-:Y:S05]  /*179f0*/  @P5 BRA `(.L_x_294) ;  /* 0x0000000000045947 */ /* 0x000fea0003800000 */
[----:B------:R3:W5:Y:S02]  /*17a00*/  LDG.E.U8 R6, desc[UR20][R4.64] ;  /* 0x0000001404067981 */ /* 0x000764000c1e1100 */
.L_x_294:
[----:B------:R-:W-:Y:S05]  /*17a10*/  BSYNC B1 ;  /* 0x0000000000017941 */ /* 0x000fea0003800000 */
.L_x_293:
        /* <DEDUP_REMOVED lines=13> */
.L_x_296:
[----:B------:R-:W-:Y:S05]  /*17af0*/  BSYNC B1 ;  /* 0x0000000000017941 */ /* 0x000fea0003800000 */
.L_x_295:
        /* <DEDUP_REMOVED lines=13> */
.L_x_298:
[----:B------:R-:W-:Y:S05]  /*17bd0*/  BSYNC B1 ;  /* 0x0000000000017941 */ /* 0x000fea0003800000 */
.L_x_297:
        /* <DEDUP_REMOVED lines=13> */
.L_x_300:
[----:B------:R-:W-:Y:S05]  /*17cb0*/  BSYNC B1 ;  /* 0x0000000000017941 */ /* 0x000fea0003800000 */
.L_x_299:
        /* <DEDUP_REMOVED lines=13> */
.L_x_302:
[----:B------:R-:W-:Y:S05]  /*17d90*/  BSYNC B1 ;  /* 0x0000000000017941 */ /* 0x000fea0003800000 */
.L_x_301:
        /* <DEDUP_REMOVED lines=13> */
.L_x_304:
[----:B------:R-:W-:Y:S05]  /*17e70*/  BSYNC B1 ;  /* 0x0000000000017941 */ /* 0x000fea0003800000 */
.L_x_303:
        /* <DEDUP_REMOVED lines=13> */
.L_x_306:
[----:B------:R-:W-:Y:S05]  /*17f50*/  BSYNC B1 ;  /* 0x0000000000017941 */ /* 0x000fea0003800000 */
.L_x_305:
        /* <DEDUP_REMOVED lines=13> */
.L_x_308:
[----:B------:R-:W-:Y:S05]  /*18030*/  BSYNC B1 ;  /* 0x0000000000017941 */ /* 0x000fea0003800000 */
.L_x_307:
        /* <DEDUP_REMOVED lines=13> */
.L_x_310:
[----:B------:R-:W-:Y:S05]  /*18110*/  BSYNC B1 ;  /* 0x0000000000017941 */ /* 0x000fea0003800000 */
.L_x_309:
        /* <DEDUP_REMOVED lines=13> */
.L_x_312:
[----:B------:R-:W-:Y:S05]  /*181f0*/  BSYNC B1 ;  /* 0x0000000000017941 */ /* 0x000fea0003800000 */
.L_x_311:
        /* <DEDUP_REMOVED lines=13> */
.L_x_314:
[----:B------:R-:W-:Y:S05]  /*182d0*/  BSYNC B1 ;  /* 0x0000000000017941 */ /* 0x000fea0003800000 */
.L_x_313:
        /* <DEDUP_REMOVED lines=13> */
.L_x_316:
[----:B------:R-:W-:Y:S05]  /*183b0*/  BSYNC B1 ;  /* 0x0000000000017941 */ /* 0x000fea0003800000 */
.L_x_315:
        /* <DEDUP_REMOVED lines=13> */
.L_x_318:
[----:B------:R-:W-:Y:S05]  /*18490*/  BSYNC B1 ;  /* 0x0000000000017941 */ /* 0x000fea0003800000 */
.L_x_317:
        /* <DEDUP_REMOVED lines=13> */
.L_x_320:
[----:B------:R-:W-:Y:S05]  /*18570*/  BSYNC B1 ;  /* 0x0000000000017941 */ /* 0x000fea0003800000 */
.L_x_319:
        /* <DEDUP_REMOVED lines=13> */
.L_x_322:
[----:B------:R-:W-:Y:S05]  /*18650*/  BSYNC B1 ;  /* 0x0000000000017941 */ /* 0x000fea0003800000 */
.L_x_321:
        /* <DEDUP_REMOVED lines=13> */
.L_x_324:
[----:B------:R-:W-:Y:S05]  /*18730*/  BSYNC B1 ;  /* 0x0000000000017941 */ /* 0x000fea0003800000 */
.L_x_323:
        /* <DEDUP_REMOVED lines=13> */
.L_x_326:
[----:B------:R-:W-:Y:S05]  /*18810*/  BSYNC B1 ;  /* 0x0000000000017941 */ /* 0x000fea0003800000 */
.L_x_325:
        /* <DEDUP_REMOVED lines=13> */
.L_x_328:
[----:B------:R-:W-:Y:S05]  /*188f0*/  BSYNC B1 ;  /* 0x0000000000017941 */ /* 0x000fea0003800000 */
.L_x_327:
        /* <DEDUP_REMOVED lines=13> */
.L_x_330:
[----:B------:R-:W-:Y:S05]  /*189d0*/  BSYNC B1 ;  /* 0x0000000000017941 */ /* 0x000fea0003800000 */
.L_x_329:
        /* <DEDUP_REMOVED lines=13> */
.L_x_332:
[----:B------:R-:W-:Y:S05]  /*18ab0*/  BSYNC B1 ;  /* 0x0000000000017941 */ /* 0x000fea0003800000 */
.L_x_331:
        /* <DEDUP_REMOVED lines=13> */
.L_x_334:
[----:B------:R-:W-:Y:S05]  /*18b90*/  BSYNC B1 ;  /* 0x0000000000017941 */ /* 0x000fea0003800000 */
.L_x_333:
        /* <DEDUP_REMOVED lines=13> */
.L_x_336:
[----:B------:R-:W-:Y:S05]  /*18c70*/  BSYNC B1 ;  /* 0x0000000000017941 */ /* 0x000fea0003800000 */
.L_x_335:
        /* <DEDUP_REMOVED lines=13> */
.L_x_338:
[----:B------:R-:W-:Y:S05]  /*18d50*/  BSYNC B1 ;  /* 0x0000000000017941 */ /* 0x000fea0003800000 */
.L_x_337:
        /* <DEDUP_REMOVED lines=13> */
.L_x_340:
[----:B------:R-:W-:Y:S05]  /*18e30*/  BSYNC B1 ;  /* 0x0000000000017941 */ /* 0x000fea0003800000 */
.L_x_339:
        /* <DEDUP_REMOVED lines=13> */
.L_x_342:
[----:B------:R-:W-:Y:S05]  /*18f10*/  BSYNC B1 ;  /* 0x0000000000017941 */ /* 0x000fea0003800000 */
.L_x_341:
        /* <DEDUP_REMOVED lines=13> */
.L_x_344:
[----:B------:R-:W-:Y:S05]  /*18ff0*/  BSYNC B1 ;  /* 0x0000000000017941 */ /* 0x000fea0003800000 */
.L_x_343:
        /* <DEDUP_REMOVED lines=13> */
.L_x_346:
[----:B------:R-:W-:Y:S05]  /*190d0*/  BSYNC B1 ;  /* 0x0000000000017941 */ /* 0x000fea0003800000 */
.L_x_345:
        /* <DEDUP_REMOVED lines=13> */
.L_x_348:
[----:B------:R-:W-:Y:S05]  /*191b0*/  BSYNC B1 ;  /* 0x0000000000017941 */ /* 0x000fea0003800000 */
.L_x_347:
        /* <DEDUP_REMOVED lines=13> */
.L_x_350:
[----:B------:R-:W-:Y:S05]  /*19290*/  BSYNC B1 ;  /* 0x0000000000017941 */ /* 0x000fea0003800000 */
.L_x_349:
        /* <DEDUP_REMOVED lines=13> */
.L_x_352:
[----:B------:R-:W-:Y:S05]  /*19370*/  BSYNC B1 ;  /* 0x0000000000017941 */ /* 0x000fea0003800000 */
.L_x_351:
        /* <DEDUP_REMOVED lines=13> */
.L_x_354:
[----:B------:R-:W-:Y:S05]  /*19450*/  BSYNC B1 ;  /* 0x0000000000017941 */ /* 0x000fea0003800000 */
.L_x_353:
        /* <DEDUP_REMOVED lines=13> */
.L_x_356:
[----:B------:R-:W-:Y:S05]  /*19530*/  BSYNC B1 ;  /* 0x0000000000017941 */ /* 0x000fea0003800000 */
.L_x_355:
        /* <DEDUP_REMOVED lines=13> */
.L_x_358:
[----:B------:R-:W-:Y:S05]  /*19610*/  BSYNC B1 ;  /* 0x0000000000017941 */ /* 0x000fea0003800000 */
.L_x_357:
        /* <DEDUP_REMOVED lines=13> */
.L_x_360:
[----:B------:R-:W-:Y:S05]  /*196f0*/  BSYNC B1 ;  /* 0x0000000000017941 */ /* 0x000fea0003800000 */
.L_x_359:
        /* <DEDUP_REMOVED lines=13> */
.L_x_362:
[----:B------:R-:W-:Y:S05]  /*197d0*/  BSYNC B1 ;  /* 0x0000000000017941 */ /* 0x000fea0003800000 */
.L_x_361:
        /* <DEDUP_REMOVED lines=13> */
.L_x_364:
[----:B------:R-:W-:Y:S05]  /*198b0*/  BSYNC B1 ;  /* 0x0000000000017941 */ /* 0x000fea0003800000 */
.L_x_363:
        /* <DEDUP_REMOVED lines=13> */
.L_x_366:
[----:B------:R-:W-:Y:S05]  /*19990*/  BSYNC B1 ;  /* 0x0000000000017941 */ /* 0x000fea0003800000 */
.L_x_365:
        /* <DEDUP_REMOVED lines=13> */
.L_x_368:
[----:B------:R-:W-:Y:S05]  /*19a70*/  BSYNC B1 ;  /* 0x0000000000017941 */ /* 0x000fea0003800000 */
.L_x_367:
        /* <DEDUP_REMOVED lines=13> */
.L_x_370:
[----:B------:R-:W-:Y:S05]  /*19b50*/  BSYNC B1 ;  /* 0x0000000000017941 */ /* 0x000fea0003800000 */
.L_x_369:
        /* <DEDUP_REMOVED lines=13> */
.L_x_372:
[----:B------:R-:W-:Y:S05]  /*19c30*/  BSYNC B1 ;  /* 0x0000000000017941 */ /* 0x000fea0003800000 */
.L_x_371:
        /* <DEDUP_REMOVED lines=13> */
.L_x_374:
[----:B------:R-:W-:Y:S05]  /*19d10*/  BSYNC B1 ;  /* 0x0000000000017941 */ /* 0x000fea0003800000 */
.L_x_373:
        /* <DEDUP_REMOVED lines=13> */
.L_x_376:
[----:B------:R-:W-:Y:S05]  /*19df0*/  BSYNC B1 ;  /* 0x0000000000017941 */ /* 0x000fea0003800000 */
.L_x_375:
        /* <DEDUP_REMOVED lines=13> */
.L_x_378:
[----:B------:R-:W-:Y:S05]  /*19ed0*/  BSYNC B1 ;  /* 0x0000000000017941 */ /* 0x000fea0003800000 */
.L_x_377:
        /* <DEDUP_REMOVED lines=13> */
.L_x_380:
[----:B------:R-:W-:Y:S05]  /*19fb0*/  BSYNC B1 ;  /* 0x0000000000017941 */ /* 0x000fea0003800000 */
.L_x_379:
        /* <DEDUP_REMOVED lines=13> */
.L_x_382:
[----:B------:R-:W-:Y:S05]  /*1a090*/  BSYNC B1 ;  /* 0x0000000000017941 */ /* 0x000fea0003800000 */
.L_x_381:
        /* <DEDUP_REMOVED lines=13> */
.L_x_384:
[----:B------:R-:W-:Y:S05]  /*1a170*/  BSYNC B1 ;  /* 0x0000000000017941 */ /* 0x000fea0003800000 */
.L_x_383:
        /* <DEDUP_REMOVED lines=13> */
.L_x_386:
[----:B------:R-:W-:Y:S05]  /*1a250*/  BSYNC B1 ;  /* 0x0000000000017941 */ /* 0x000fea0003800000 */
.L_x_385:
        /* <DEDUP_REMOVED lines=13> */
.L_x_388:
[----:B------:R-:W-:Y:S05]  /*1a330*/  BSYNC B1 ;  /* 0x0000000000017941 */ /* 0x000fea0003800000 */
.L_x_387:
        /* <DEDUP_REMOVED lines=13> */
.L_x_390:
[----:B------:R-:W-:Y:S05]  /*1a410*/  BSYNC B1 ;  /* 0x0000000000017941 */ /* 0x000fea0003800000 */
.L_x_389:
        /* <DEDUP_REMOVED lines=13> */
.L_x_392:
[----:B------:R-:W-:Y:S05]  /*1a4f0*/  BSYNC B1 ;  /* 0x0000000000017941 */ /* 0x000fea0003800000 */
.L_x_391:
        /* <DEDUP_REMOVED lines=13> */
.L_x_394:
[----:B------:R-:W-:Y:S05]  /*1a5d0*/  BSYNC B1 ;  /* 0x0000000000017941 */ /* 0x000fea0003800000 */
.L_x_393:
        /* <DEDUP_REMOVED lines=13> */
.L_x_396:
[----:B------:R-:W-:Y:S05]  /*1a6b0*/  BSYNC B1 ;  /* 0x0000000000017941 */ /* 0x000fea0003800000 */
.L_x_395:
        /* <DEDUP_REMOVED lines=13> */
.L_x_398:
[----:B------:R-:W-:Y:S05]  /*1a790*/  BSYNC B1 ;  /* 0x0000000000017941 */ /* 0x000fea0003800000 */
.L_x_397:
        /* <DEDUP_REMOVED lines=13> */
.L_x_400:
[----:B------:R-:W-:Y:S05]  /*1a870*/  BSYNC B1 ;  /* 0x0000000000017941 */ /* 0x000fea0003800000 */
.L_x_399:
        /* <DEDUP_REMOVED lines=13> */
.L_x_402:
[----:B------:R-:W-:Y:S05]  /*1a950*/  BSYNC B1 ;  /* 0x0000000000017941 */ /* 0x000fea0003800000 */
.L_x_401:
        /* <DEDUP_REMOVED lines=13> */
.L_x_404:
[----:B------:R-:W-:Y:S05]  /*1aa30*/  BSYNC B1 ;  /* 0x0000000000017941 */ /* 0x000fea0003800000 */
.L_x_403:
        /* <DEDUP_REMOVED lines=13> */
.L_x_406:
[----:B------:R-:W-:Y:S05]  /*1ab10*/  BSYNC B1 ;  /* 0x0000000000017941 */ /* 0x000fea0003800000 */
.L_x_405:
        /* <DEDUP_REMOVED lines=13> */
.L_x_408:
[----:B------:R-:W-:Y:S05]  /*1abf0*/  BSYNC B1 ;  /* 0x0000000000017941 */ /* 0x000fea0003800000 */
.L_x_407:
        /* <DEDUP_REMOVED lines=13> */
.L_x_410:
[----:B------:R-:W-:Y:S05]  /*1acd0*/  BSYNC B1 ;  /* 0x0000000000017941 */ /* 0x000fea0003800000 */
.L_x_409:
        /* <DEDUP_REMOVED lines=13> */
.L_x_412:
[----:B------:R-:W-:Y:S05]  /*1adb0*/  BSYNC B1 ;  /* 0x0000000000017941 */ /* 0x000fea0003800000 */
.L_x_411:
        /* <DEDUP_REMOVED lines=13> */
.L_x_414:
[----:B------:R-:W-:Y:S05]  /*1ae90*/  BSYNC B1 ;  /* 0x0000000000017941 */ /* 0x000fea0003800000 */
.L_x_413:
        /* <DEDUP_REMOVED lines=13> */
.L_x_416:
[----:B------:R-:W-:Y:S05]  /*1af70*/  BSYNC B1 ;  /* 0x0000000000017941 */ /* 0x000fea0003800000 */
.L_x_415:
        /* <DEDUP_REMOVED lines=13> */
.L_x_418:
[----:B------:R-:W-:Y:S05]  /*1b050*/  BSYNC B1 ;  /* 0x0000000000017941 */ /* 0x000fea0003800000 */
.L_x_417:
        /* <DEDUP_REMOVED lines=13> */
.L_x_420:
[----:B------:R-:W-:Y:S05]  /*1b130*/  BSYNC B1 ;  /* 0x0000000000017941 */ /* 0x000fea0003800000 */
.L_x_419:
        /* <DEDUP_REMOVED lines=13> */
.L_x_422:
[----:B------:R-:W-:Y:S05]  /*1b210*/  BSYNC B1 ;  /* 0x0000000000017941 */ /* 0x000fea0003800000 */
.L_x_421:
        /* <DEDUP_REMOVED lines=13> */
.L_x_424:
[----:B------:R-:W-:Y:S05]  /*1b2f0*/  BSYNC B1 ;  /* 0x0000000000017941 */ /* 0x000fea0003800000 */
.L_x_423:
        /* <DEDUP_REMOVED lines=13> */
.L_x_426:
[----:B------:R-:W-:Y:S05]  /*1b3d0*/  BSYNC B1 ;  /* 0x0000000000017941 */ /* 0x000fea0003800000 */
.L_x_425:
        /* <DEDUP_REMOVED lines=13> */
.L_x_428:
[----:B------:R-:W-:Y:S05]  /*1b4b0*/  BSYNC B1 ;  /* 0x0000000000017941 */ /* 0x000fea0003800000 */
.L_x_427:
        /* <DEDUP_REMOVED lines=13> */
.L_x_430:
[----:B------:R-:W-:Y:S05]  /*1b590*/  BSYNC B1 ;  /* 0x0000000000017941 */ /* 0x000fea0003800000 */
.L_x_429:
        /* <DEDUP_REMOVED lines=13> */
.L_x_432:
[----:B------:R-:W-:Y:S05]  /*1b670*/  BSYNC B1 ;  /* 0x0000000000017941 */ /* 0x000fea0003800000 */
.L_x_431:
        /* <DEDUP_REMOVED lines=13> */
.L_x_434:
[----:B------:R-:W-:Y:S05]  /*1b750*/  BSYNC B1 ;  /* 0x0000000000017941 */ /* 0x000fea0003800000 */
.L_x_433:
        /* <DEDUP_REMOVED lines=13> */
.L_x_436:
[----:B------:R-:W-:Y:S05]  /*1b830*/  BSYNC B1 ;  /* 0x0000000000017941 */ /* 0x000fea0003800000 */
.L_x_435:
        /* <DEDUP_REMOVED lines=13> */
.L_x_438:
[----:B------:R-:W-:Y:S05]  /*1b910*/  BSYNC B1 ;  /* 0x0000000000017941 */ /* 0x000fea0003800000 */
.L_x_437:
        /* <DEDUP_REMOVED lines=13> */
.L_x_440:
[----:B------:R-:W-:Y:S05]  /*1b9f0*/  BSYNC B1 ;  /* 0x0000000000017941 */ /* 0x000fea0003800000 */
.L_x_439:
        /* <DEDUP_REMOVED lines=13> */
.L_x_442:
[----:B------:R-:W-:Y:S05]  /*1bad0*/  BSYNC B1 ;  /* 0x0000000000017941 */ /* 0x000fea0003800000 */
.L_x_441:
        /* <DEDUP_REMOVED lines=13> */
.L_x_444:
[----:B------:R-:W-:Y:S05]  /*1bbb0*/  BSYNC B1 ;  /* 0x0000000000017941 */ /* 0x000fea0003800000 */
.L_x_443:
        /* <DEDUP_REMOVED lines=13> */
.L_x_446:
[----:B------:R-:W-:Y:S05]  /*1bc90*/  BSYNC B1 ;  /* 0x0000000000017941 */ /* 0x000fea0003800000 */
.L_x_445:
        /* <DEDUP_REMOVED lines=13> */
.L_x_448:
[----:B------:R-:W-:Y:S05]  /*1bd70*/  BSYNC B1 ;  /* 0x0000000000017941 */ /* 0x000fea0003800000 */
.L_x_447:
        /* <DEDUP_REMOVED lines=13> */
.L_x_450:
[----:B------:R-:W-:Y:S05]  /*1be50*/  BSYNC B1 ;  /* 0x0000000000017941 */ /* 0x000fea0003800000 */
.L_x_449:
        /* <DEDUP_REMOVED lines=13> */
.L_x_452:
[----:B------:R-:W-:Y:S05]  /*1bf30*/  BSYNC B1 ;  /* 0x0000000000017941 */ /* 0x000fea0003800000 */
.L_x_451:
        /* <DEDUP_REMOVED lines=13> */
.L_x_454:
[----:B------:R-:W-:Y:S05]  /*1c010*/  BSYNC B1 ;  /* 0x0000000000017941 */ /* 0x000fea0003800000 */
.L_x_453:
        /* <DEDUP_REMOVED lines=13> */
.L_x_456:
[----:B------:R-:W-:Y:S05]  /*1c0f0*/  BSYNC B1 ;  /* 0x0000000000017941 */ /* 0x000fea0003800000 */
.L_x_455:
        /* <DEDUP_REMOVED lines=13> */
.L_x_458:
[----:B------:R-:W-:Y:S05]  /*1c1d0*/  BSYNC B1 ;  /* 0x0000000000017941 */ /* 0x000fea0003800000 */
.L_x_457:
        /* <DEDUP_REMOVED lines=13> */
.L_x_460:
[----:B------:R-:W-:Y:S05]  /*1c2b0*/  BSYNC B1 ;  /* 0x0000000000017941 */ /* 0x000fea0003800000 */
.L_x_459:
        /* <DEDUP_REMOVED lines=13> */
.L_x_462:
[----:B------:R-:W-:Y:S05]  /*1c390*/  BSYNC B1 ;  /* 0x0000000000017941 */ /* 0x000fea0003800000 */
.L_x_461:
        /* <DEDUP_REMOVED lines=13> */
.L_x_464:
[----:B------:R-:W-:Y:S05]  /*1c470*/  BSYNC B1 ;  /* 0x0000000000017941 */ /* 0x000fea0003800000 */
.L_x_463:
        /* <DEDUP_REMOVED lines=13> */
.L_x_466:
[----:B------:R-:W-:Y:S05]  /*1c550*/  BSYNC B1 ;  /* 0x0000000000017941 */ /* 0x000fea0003800000 */
.L_x_465:
        /* <DEDUP_REMOVED lines=13> */
.L_x_468:
[----:B------:R-:W-:Y:S05]  /*1c630*/  BSYNC B1 ;  /* 0x0000000000017941 */ /* 0x000fea0003800000 */
.L_x_467:
        /* <DEDUP_REMOVED lines=13> */
.L_x_470:
[----:B------:R-:W-:Y:S05]  /*1c710*/  BSYNC B1 ;  /* 0x0000000000017941 */ /* 0x000fea0003800000 */
.L_x_469:
        /* <DEDUP_REMOVED lines=13> */
.L_x_472:
[----:B------:R-:W-:Y:S05]  /*1c7f0*/  BSYNC B1 ;  /* 0x0000000000017941 */ /* 0x000fea0003800000 */
.L_x_471:
        /* <DEDUP_REMOVED lines=13> */
.L_x_474:
[----:B------:R-:W-:Y:S05]  /*1c8d0*/  BSYNC B1 ;  /* 0x0000000000017941 */ /* 0x000fea0003800000 */
.L_x_473:
        /* <DEDUP_REMOVED lines=13> */
.L_x_476:
[----:B------:R-:W-:Y:S05]  /*1c9b0*/  BSYNC B1 ;  /* 0x0000000000017941 */ /* 0x000fea0003800000 */
.L_x_475:
        /* <DEDUP_REMOVED lines=13> */
.L_x_478:
[----:B------:R-:W-:Y:S05]  /*1ca90*/  BSYNC B1 ;  /* 0x0000000000017941 */ /* 0x000fea0003800000 */
.L_x_477:
        /* <DEDUP_REMOVED lines=13> */
.L_x_480:
[----:B------:R-:W-:Y:S05]  /*1cb70*/  BSYNC B1 ;  /* 0x0000000000017941 */ /* 0x000fea0003800000 */
.L_x_479:
        /* <DEDUP_REMOVED lines=13> */
.L_x_482:
[----:B------:R-:W-:Y:S05]  /*1cc50*/  BSYNC B1 ;  /* 0x0000000000017941 */ /* 0x000fea0003800000 */
.L_x_481:
        /* <DEDUP_REMOVED lines=13> */
.L_x_484:
[----:B------:R-:W-:Y:S05]  /*1cd30*/  BSYNC B1 ;  /* 0x0000000000017941 */ /* 0x000fea0003800000 */
.L_x_483:
        /* <DEDUP_REMOVED lines=13> */
.L_x_486:
[----:B------:R-:W-:Y:S05]  /*1ce10*/  BSYNC B1 ;  /* 0x0000000000017941 */ /* 0x000fea0003800000 */
.L_x_485:
        /* <DEDUP_REMOVED lines=13> */
.L_x_488:
[----:B------:R-:W-:Y:S05]  /*1cef0*/  BSYNC B1 ;  /* 0x0000000000017941 */ /* 0x000fea0003800000 */
.L_x_487:
        /* <DEDUP_REMOVED lines=13> */
.L_x_490:
[----:B------:R-:W-:Y:S05]  /*1cfd0*/  BSYNC B1 ;  /* 0x0000000000017941 */ /* 0x000fea0003800000 */
.L_x_489:
        /* <DEDUP_REMOVED lines=13> */
.L_x_492:
[----:B------:R-:W-:Y:S05]  /*1d0b0*/  BSYNC B1 ;  /* 0x0000000000017941 */ /* 0x000fea0003800000 */
.L_x_491:
        /* <DEDUP_REMOVED lines=13> */
.L_x_494:
[----:B------:R-:W-:Y:S05]  /*1d190*/  BSYNC B1 ;  /* 0x0000000000017941 */ /* 0x000fea0003800000 */
.L_x_493:
        /* <DEDUP_REMOVED lines=13> */
.L_x_496:
[----:B------:R-:W-:Y:S05]  /*1d270*/  BSYNC B1 ;  /* 0x0000000000017941 */ /* 0x000fea0003800000 */
.L_x_495:
        /* <DEDUP_REMOVED lines=13> */
.L_x_498:
[----:B------:R-:W-:Y:S05]  /*1d350*/  BSYNC B1 ;  /* 0x0000000000017941 */ /* 0x000fea0003800000 */
.L_x_497:
        /* <DEDUP_REMOVED lines=13> */
.L_x_500:
[----:B------:R-:W-:Y:S05]  /*1d430*/  BSYNC B1 ;  /* 0x0000000000017941 */ /* 0x000fea0003800000 */
.L_x_499:
        /* <DEDUP_REMOVED lines=13> */
.L_x_502:
[----:B------:R-:W-:Y:S05]  /*1d510*/  BSYNC B1 ;  /* 0x0000000000017941 */ /* 0x000fea0003800000 */
.L_x_501:
        /* <DEDUP_REMOVED lines=13> */
.L_x_504:
[----:B------:R-:W-:Y:S05]  /*1d5f0*/  BSYNC B1 ;  /* 0x0000000000017941 */ /* 0x000fea0003800000 */
.L_x_503:
        /* <DEDUP_REMOVED lines=13> */
.L_x_506:
[----:B------:R-:W-:Y:S05]  /*1d6d0*/  BSYNC B1 ;  /* 0x0000000000017941 */ /* 0x000fea0003800000 */
.L_x_505:
        /* <DEDUP_REMOVED lines=13> */
.L_x_508:
[----:B------:R-:W-:Y:S05]  /*1d7b0*/  BSYNC B1 ;  /* 0x0000000000017941 */ /* 0x000fea0003800000 */
.L_x_507:
        /* <DEDUP_REMOVED lines=13> */
.L_x_510:
[----:B------:R-:W-:Y:S05]  /*1d890*/  BSYNC B1 ;  /* 0x0000000000017941 */ /* 0x000fea0003800000 */
.L_x_509:
        /* <DEDUP_REMOVED lines=13> */
.L_x_512:
[----:B------:R-:W-:Y:S05]  /*1d970*/  BSYNC B1 ;  /* 0x0000000000017941 */ /* 0x000fea0003800000 */
.L_x_511:
        /* <DEDUP_REMOVED lines=13> */
.L_x_514:
[----:B------:R-:W-:Y:S05]  /*1da50*/  BSYNC B1 ;  /* 0x0000000000017941 */ /* 0x000fea0003800000 */
.L_x_513:
        /* <DEDUP_REMOVED lines=13> */
.L_x_516:
[----:B------:R-:W-:Y:S05]  /*1db30*/  BSYNC B1 ;  /* 0x0000000000017941 */ /* 0x000fea0003800000 */
.L_x_515:
        /* <DEDUP_REMOVED lines=13> */
.L_x_518:
[----:B------:R-:W-:Y:S05]  /*1dc10*/  BSYNC B1 ;  /* 0x0000000000017941 */ /* 0x000fea0003800000 */
.L_x_517:
        /* <DEDUP_REMOVED lines=13> */
.L_x_520:
[----:B------:R-:W-:Y:S05]  /*1dcf0*/  BSYNC B1 ;  /* 0x0000000000017941 */ /* 0x000fea0003800000 */
.L_x_519:
        /* <DEDUP_REMOVED lines=13> */
.L_x_522:
[----:B------:R-:W-:Y:S05]  /*1ddd0*/  BSYNC B1 ;  /* 0x0000000000017941 */ /* 0x000fea0003800000 */
.L_x_521:
        /* <DEDUP_REMOVED lines=13> */
.L_x_524:
[----:B------:R-:W-:Y:S05]  /*1deb0*/  BSYNC B1 ;  /* 0x0000000000017941 */ /* 0x000fea0003800000 */
.L_x_523:
        /* <DEDUP_REMOVED lines=13> */
.L_x_526:
[----:B------:R-:W-:Y:S05]  /*1df90*/  BSYNC B1 ;  /* 0x0000000000017941 */ /* 0x000fea0003800000 */
.L_x_525:
        /* <DEDUP_REMOVED lines=13> */
.L_x_528:
[----:B------:R-:W-:Y:S05]  /*1e070*/  BSYNC B1 ;  /* 0x0000000000017941 */ /* 0x000fea0003800000 */
.L_x_527:
        /* <DEDUP_REMOVED lines=13> */
.L_x_530:
[----:B------:R-:W-:Y:S05]  /*1e150*/  BSYNC B1 ;  /* 0x0000000000017941 */ /* 0x000fea0003800000 */
.L_x_529:
        /* <DEDUP_REMOVED lines=13> */
.L_x_532:
[----:B------:R-:W-:Y:S05]  /*1e230*/  BSYNC B1 ;  /* 0x0000000000017941 */ /* 0x000fea0003800000 */
.L_x_531:
        /* <DEDUP_REMOVED lines=13> */
.L_x_534:
[----:B------:R-:W-:Y:S05]  /*1e310*/  BSYNC B1 ;  /* 0x0000000000017941 */ /* 0x000fea0003800000 */
.L_x_533:
        /* <DEDUP_REMOVED lines=13> */
.L_x_536:
[----:B------:R-:W-:Y:S05]  /*1e3f0*/  BSYNC B1 ;  /* 0x0000000000017941 */ /* 0x000fea0003800000 */
.L_x_535:
        /* <DEDUP_REMOVED lines=13> */
.L_x_538:
[----:B------:R-:W-:Y:S05]  /*1e4d0*/  BSYNC B1 ;  /* 0x0000000000017941 */ /* 0x000fea0003800000 */
.L_x_537:
        /* <DEDUP_REMOVED lines=13> */
.L_x_540:
[----:B------:R-:W-:Y:S05]  /*1e5b0*/  BSYNC B1 ;  /* 0x0000000000017941 */ /* 0x000fea0003800000 */
.L_x_539:
[----:B--234-:R-:W2:Y:S01]  /*1e5c0*/  LDL.LU R3, [R1+0x448] ;  /* 0x0004480001037983 */ /* 0x01cea20000300800 */
[----:B-----5:R-:W-:Y:S01]  /*1e5d0*/  LOP3.LUT R6, R6, 0xff, RZ, 0xc0, !PT ;  /* 0x000000ff06067812 */ /* 0x020fe200078ec0ff */
[----:B------:R-:W-:Y:S01]  /*1e5e0*/  BSSY B1, `(.L_x_541) ;  /* 0x000000b000017945 */ /* 0x000fe20003800000 */
[----:B------:R-:W-:Y:S02]  /*1e5f0*/  ISETP.LT.OR P2, PT, R0, 0xf9, !P1 ;  /* 0x000000f90000780c */ /* 0x000fe40004f41670 */
[----:B------:R-:W-:Y:S02]  /*1e600*/  F2FP.F16.E4M3.UNPACK_B R6, R6 ;  /* 0x00000006ff06723e */ /* 0x000fe400020006ff */
[----:B------:R-:W-:-:S03]  /*1e610*/  PRMT R2, RZ, 0x7610, R2 ;  /* 0x00007610ff027816 */ /* 0x000fc60000000002 */
[----:B------:R-:W-:-:S05]  /*1e620*/  HADD2.F32 R6, -RZ, R6.H0_H0 ;  /* 0x20000006ff067230 */ /* 0x000fca0000004100 */
[----:B------:R-:W-:-:S04]  /*1e630*/  FMUL R6, R6, UR23 ;  /* 0x0000001706067c20 */ /* 0x000fc80008400000 */
[----:B--2---:R-:W-:-:S05]  /*1e640*/  FFMA R6, R3, UR22, R6 ;  /* 0x0000001603067c23 */ /* 0x004fca0008000006 */
[----:B------:R-:W-:-:S05]  /*1e650*/  F2FP.SATFINITE.E4M3.F32.PACK_AB_MERGE_C R3, RZ, R6, RZ ;  /* 0x00000006ff03723e */ /* 0x000fca00048070ff */
[----:B------:R2:W-:Y:S01]  /*1e660*/  @!P0 STG.E.U8 desc[UR20][R30.64+0xf9], R3 ;  /* 0x0000f9031e008986 */ /* 0x0005e2000c101114 */
[----:B------:R-:W-:Y:S05]  /*1e670*/  @P2 BRA `(.L_x_542) ;  /* 0x0000000000042947 */ /* 0x000fea0003800000 */
[----:B------:R3:W5:Y:S02]  /*1e680*/  LDG.E.U8 R2, desc[UR20][R4.64+0xf8] ;  /* 0x0000f81404027981 */ /* 0x000764000c1e1100 */
.L_x_542:
[----:B------:R-:W-:Y:S05]  /*1e690*/  BSYNC B1 ;  /* 0x0000000000017941 */ /* 0x000fea0003800000 */
.L_x_541:
[----:B--2---:R-:W2:Y:S01]  /*1e6a0*/  LDL.LU R3, [R1+0x44c] ;  /* 0x00044c0001037983 */ /* 0x004ea20000300800 */
        /* <DEDUP_REMOVED lines=12> */
.L_x_544:
[----:B------:R-:W-:Y:S05]  /*1e770*/  BSYNC B1 ;  /* 0x0000000000017941 */ /* 0x000fea0003800000 */
.L_x_543:
[----:B------:R-:W-:Y:S05]  /*1e780*/  @P1 BRA `(.L_x_545) ;  /* 0x0000004800881947 */ /* 0x000fea0003800000 */
[----:B------:R-:W2:Y:S01]  /*1e790*/  LDL.LU R2, [R1+0x450] ;  /* 0x0004500001027983 */ /* 0x000ea20000300800 */
[----:B-----5:R-:W-:-:S04]  /*1e7a0*/  LOP3.LUT R0, R0, 0xff, RZ, 0xc0, !PT ;  /* 0x000000ff00007812 */ /* 0x020fc800078ec0ff */
[----:B------:R-:W-:-:S05]  /*1e7b0*/  F2FP.F16.E4M3.UNPACK_B R0, R0 ;  /* 0x00000000ff00723e */ /* 0x000fca00020006ff */
[----:B------:R-:W-:-:S05]  /*1e7c0*/  HADD2.F32 R0, -RZ, R0.H0_H0 ;  /* 0x20000000ff007230 */ /* 0x000fca0000004100 */
[----:B------:R-:W-:-:S04]  /*1e7d0*/  FMUL R0, R0, UR23 ;  /* 0x0000001700007c20 */ /* 0x000fc80008400000 */
[----:B--2---:R-:W-:-:S05]  /*1e7e0*/  FFMA R0, R2, UR22, R0 ;  /* 0x0000001602007c23 */ /* 0x004fca0008000000 */
[----:B------:R-:W-:-:S05]  /*1e7f0*/  F2FP.SATFINITE.E4M3.F32.PACK_AB_MERGE_C R3, RZ, R0, RZ ;  /* 0x00000000ff03723e */ /* 0x000fca00048070ff */
[----:B------:R2:W-:Y:S01]  /*1e800*/  STG.E.U8 desc[UR20][R28.64+0xf9], R3 ;  /* 0x0000f9031c007986 */ /* 0x0005e2000c101114 */
[----:B------:R-:W-:Y:S05]  /*1e810*/  BRA `(.L_x_545) ;  /* 0x0000004800647947 */ /* 0x000fea0003800000 */
.L_x_32:
[----:B------:R-:W-:Y:S01]  /*1e820*/  ISETP.GE.AND P3, PT, R34, 0x1, PT ;  /* 0x000000012200780c */ /* 0x000fe20003f66270 */
[----:B------:R-:W-:Y:S01]  /*1e830*/  FMUL R3, R3, UR22 ;  /* 0x0000001603037c20 */ /* 0x000fe20008400000 */
[----:B------:R-:W3:Y:S02]  /*1e840*/  LDL.LU R2, [R1+0x200] ;  /* 0x0002000001027983 */ /* 0x000ee40000300800 */
[----:B------:R-:W-:Y:S02]  /*1e850*/  ISETP.LT.OR P0, PT, R0, 0x1, !P3 ;  /* 0x000000010000780c */ /* 0x000fe40005f01670 */
[----:B------:R-:W-:Y:S01]  /*1e860*/  F2FP.SATFINITE.E4M3.F32.PACK_AB_MERGE_C R3, RZ, R3, RZ ;  /* 0x00000003ff03723e */ /* 0x000fe200048070ff */
[----:B------:R-:W-:Y:S01]  /*1e870*/  FMUL R4, R4, UR22 ;  /* 0x0000001604047c20 */ /* 0x000fe20008400000 */
[----:B------:R-:W-:Y:S01]  /*1e880*/  ISETP.GE.AND P2, PT, R34, 0x9, PT ;  /* 0x000000092200780c */ /* 0x000fe20003f46270 */
[----:B------:R-:W-:Y:S01]  /*1e890*/  FMUL R5, R5, UR22 ;  /* 0x0000001605057c20 */ /* 0x000fe20008400000 */
[----:B------:R-:W-:Y:S01]  /*1e8a0*/  ISETP.LT.OR P1, PT, R0, 0x9, !P3 ;  /* 0x000000090000780c */ /* 0x000fe20005f21670 */
[----:B------:R-:W-:Y:S01]  /*1e8b0*/  FMUL R6, R6, UR22 ;  /* 0x0000001606067c20 */ /* 0x000fe20008400000 */
[----:B------:R-:W-:Y:S01]  /*1e8c0*/  FMUL R7, R7, UR22 ;  /* 0x0000001607077c20 */ /* 0x000fe20008400000 */
[----:B------:R-:W-:Y:S01]  /*1e8d0*/  FMUL R8, R8, UR22 ;  /* 0x0000001608087c20 */ /* 0x000fe20008400000 */
[----:B------:R-:W-:Y:S01]  /*1e8e0*/  FMUL R9, R9, UR22 ;  /* 0x0000001609097c20 */ /* 0x000fe20008400000 */
[----:B------:R-:W-:Y:S01]  /*1e8f0*/  FMUL R10, R10, UR22 ;  /* 0x000000160a0a7c20 */ /* 0x000fe20008400000 */
[----:B------:R-:W-:Y:S01]  /*1e900*/  FMUL R11, R11, UR22 ;  /* 0x000000160b0b7c20 */ /* 0x000fe20008400000 */
[----:B------:R0:W-:Y:S01]  /*1e910*/  @!P0 STG.E.U8 desc[UR20][R24.64], R3 ;  /* 0x0000000318008986 */ /* 0x0001e2000c101114 */
[----:B------:R-:W-:-:S02]  /*1e920*/  ISETP.LT.OR P0, PT, R0, 0x2, !P3 ;  /* 0x000000020000780c */ /* 0x000fc40005f01670 */
[----:B------:R-:W-:Y:S01]  /*1e930*/  F2FP.SATFINITE.E4M3.F32.PACK_AB_MERGE_C R4, RZ, R4, RZ ;  /* 0x00000004ff04723e */ /* 0x000fe200048070ff */
[----:B------:R-:W-:Y:S01]  /*1e940*/  FMUL R12, R12, UR22 ;  /* 0x000000160c0c7c20 */ /* 0x000fe20008400000 */
[----:B------:R-:W-:Y:S01]  /*1e950*/  F2FP.SATFINITE.E4M3.F32.PACK_AB_MERGE_C R5, RZ, R5, RZ ;  /* 0x00000005ff05723e */ /* 0x000fe200048070ff */
[----:B------:R-:W-:Y:S01]  /*1e960*/  FMUL R13, R13, UR22 ;  /* 0x000000160d0d7c20 */ /* 0x000fe20008400000 */
[----:B------:R-:W-:Y:S01]  /*1e970*/  FMUL R14, R14, UR22 ;  /* 0x000000160e0e7c20 */ /* 0x000fe20008400000 */
[----:B------:R-:W-:Y:S01]  /*1e980*/  FMUL R15, R15, UR22 ;  /* 0x000000160f0f7c20 */ /* 0x000fe20008400000 */
[----:B------:R-:W-:Y:S01]  /*1e990*/  FMUL R16, R16, UR22 ;  /* 0x0000001610107c20 */ /* 0x000fe20008400000 */
[----:B------:R-:W-:Y:S01]  /*1e9a0*/  FMUL R17, R17, UR22 ;  /* 0x0000001611117c20 */ /* 0x000fe20008400000 */
[----:B------:R-:W-:Y:S01]  /*1e9b0*/  FMUL R18, R18, UR22 ;  /* 0x0000001612127c20 */ /* 0x000fe20008400000 */
[----:B------:R-:W-:Y:S01]  /*1e9c0*/  FMUL R19, R19, UR22 ;  /* 0x0000001613137c20 */ /* 0x000fe20008400000 */
[----:B------:R-:W-:Y:S01]  /*1e9d0*/  FMUL R20, R20, UR22 ;  /* 0x0000001614147c20 */ /* 0x000fe20008400000 */
[----:B------:R-:W-:Y:S01]  /*1e9e0*/  @!P0 STG.E.U8 desc[UR20][R24.64+0x1], R4 ;  /* 0x0000010418008986 */ /* 0x000fe2000c101114 */
[----:B------:R-:W-:-:S02]  /*1e9f0*/  ISETP.LT.OR P0, PT, R0, 0x1, !P2 ;  /* 0x000000010000780c */ /* 0x000fc40005701670 */
[----:B------:R-:W-:Y:S01]  /*1ea00*/  F2FP.SATFINITE.E4M3.F32.PACK_AB_MERGE_C R6, RZ, R6, RZ ;  /* 0x00000006ff06723e */ /* 0x000fe200048070ff */
[----:B------:R-:W-:Y:S01]  /*1ea10*/  FMUL R21, R21, UR22 ;  /* 0x0000001615157c20 */ /* 0x000fe20008400000 */
[----:B------:R-:W4:Y:S09]  /*1ea20*/  LDL.LU R41, [R1+0x204] ;  /* 0x0002040001297983 */ /* 0x000f320000300800 */
[----:B------:R1:W-:Y:S01]  /*1ea30*/  @!P0 STG.E.U8 desc[UR20][R26.64], R5 ;  /* 0x000000051a008986 */ /* 0x0003e2000c101114 */
[----:B------:R-:W-:-:S02]  /*1ea40*/  ISETP.LT.OR P0, PT, R0, 0x2, !P2 ;  /* 0x000000020000780c */ /* 0x000fc40005701670 */
[----:B------:R-:W-:Y:S01]  /*1ea50*/  F2FP.SATFINITE.E4M3.F32.PACK_AB_MERGE_C R7, RZ, R7, RZ ;  /* 0x00000007ff07723e */ /* 0x000fe200048070ff */
[----:B------:R-:W5:Y:S01]  /*1ea60*/  LDL.LU R39, [R1+0x208] ;  /* 0x0002080001277983 */ /* 0x000f620000300800 */
[----:B------:R-:W-:Y:S02]  /*1ea70*/  F2FP.SATFINITE.E4M3.F32.PACK_AB_MERGE_C R8, RZ, R8, RZ ;  /* 0x00000008ff08723e */ /* 0x000fe400048070ff */
[----:B------:R-:W-:Y:S01]  /*1ea80*/  F2FP.SATFINITE.E4M3.F32.PACK_AB_MERGE_C R9, RZ, R9, RZ ;  /* 0x00000009ff09723e */ /* 0x000fe200048070ff */
[----:B------:R-:W-:Y:S01]  /*1ea90*/  FMUL R22, R22, UR22 ;  /* 0x0000001616167c20 */ /* 0x000fe20008400000 */
[C---:B------:R-:W-:Y:S01]  /*1eaa0*/  ISETP.LT.OR P5, PT, R0.reuse, 0xa, !P2 ;  /* 0x0000000a0000780c */ /* 0x040fe200057a1670 */
[----:B------:R-:W2:Y:S04]  /*1eab0*/  LDL.LU R35, [R1+0x20c] ;  /* 0x00020c0001237983 */ /* 0x000ea80000300800 */
[----:B------:R-:W-:Y:S01]  /*1eac0*/  @!P0 STG.E.U8 desc[UR20][R26.64+0x1], R6 ;  /* 0x000001061a008986 */ /* 0x000fe2000c101114 */
[----:B------:R-:W-:-:S03]  /*1ead0*/  ISETP.LT.OR P0, PT, R0, 0xa, !P3 ;  /* 0x0000000a0000780c */ /* 0x000fc60005f01670 */
[----:B------:R-:W-:Y:S01]  /*1eae0*/  @!P1 STG.E.U8 desc[UR20][R24.64+0x8], R7 ;  /* 0x0000080718009986 */ /* 0x000fe2000c101114 */
[----:B------:R-:W-:Y:S02]  /*1eaf0*/  ISETP.LT.OR P1, PT, R0, 0x9, !P2 ;  /* 0x000000090000780c */ /* 0x000fe40005721670 */
[----:B------:R-:W-:Y:S01]  /*1eb00*/  F2FP.SATFINITE.E4M3.F32.PACK_AB_MERGE_C R10, RZ, R10, RZ ;  /* 0x0000000aff0a723e */ /* 0x000fe200048070ff */
[----:B------:R-:W-:Y:S01]  /*1eb10*/  FMUL R152, R152, UR22 ;  /* 0x0000001698987c20 */ /* 0x000fe20008400000 */
[----:B------:R-:W-:Y:S01]  /*1eb20*/  F2FP.SATFINITE.E4M3.F32.PACK_AB_MERGE_C R11, RZ, R11, RZ ;  /* 0x0000000bff0b723e */ /* 0x000fe200048070ff */
[----:B------:R-:W5:Y:S04]  /*1eb30*/  LDL.LU R33, [R1+0x210] ;  /* 0x0002100001217983 */ /* 0x000f680000300800 */
[----:B------:R-:W-:Y:S01]  /*1eb40*/  @!P0 STG.E.U8 desc[UR20][R24.64+0x9], R8 ;  /* 0x0000090818008986 */ /* 0x000fe2000c101114 */
[----:B------:R-:W-:-:S03]  /*1eb50*/  ISETP.LT.OR P0, PT, R0, 0x11, !P3 ;  /* 0x000000110000780c */ /* 0x000fc60005f01670 */
[----:B------:R-:W-:Y:S01]  /*1eb60*/  @!P1 STG.E.U8 desc[UR20][R26.64+0x8], R9 ;  /* 0x000008091a009986 */ /* 0x000fe2000c101114 */
[C---:B------:R-:W-:Y:S02]  /*1eb70*/  ISETP.LT.OR P1, PT, R0.reuse, 0x12, !P3 ;  /* 0x000000120000780c */ /* 0x040fe40005f21670 */
[----:B------:R-:W-:Y:S01]  /*1eb80*/  F2FP.SATFINITE.E4M3.F32.PACK_AB_MERGE_C R12, RZ, R12, RZ ;  /* 0x0000000cff0c723e */ /* 0x000fe200048070ff */
[----:B------:R-:W-:Y:S01]  /*1eb90*/  @!P5 STG.E.U8 desc[UR20][R26.64+0x9], R10 ;  /* 0x0000090a1a00d986 */ /* 0x000fe2000c101114 */
[C---:B------:R-:W-:Y:S02]  /*1eba0*/  ISETP.LT.OR P5, PT, R0.reuse, 0x11, !P2 ;  /* 0x000000110000780c */ /* 0x040fe400057a1670 */
[----:B------:R-:W-:Y:S01]  /*1ebb0*/  F2FP.SATFINITE.E4M3.F32.PACK_AB_MERGE_C R13, RZ, R13, RZ ;  /* 0x0000000dff0d723e */ /* 0x000fe200048070ff */
[----:B------:R-:W5:Y:S01]  /*1ebc0*/  LDL.LU R32, [R1+0x214] ;  /* 0x0002140001207983 */ /* 0x000f620000300800 */
[----:B------:R-:W-:Y:S01]  /*1ebd0*/  F2FP.SATFINITE.E4M3.F32.PACK_AB_MERGE_C R14, RZ, R14, RZ ;  /* 0x0000000eff0e723e */ /* 0x000fe200048070ff */
[----:B------:R-:W-:Y:S01]  /*1ebe0*/  FMUL R23, R23, UR22 ;  /* 0x0000001617177c20 */ /* 0x000fe20008400000 */
[----:B------:R-:W-:Y:S01]  /*1ebf0*/  F2FP.SATFINITE.E4M3.F32.PACK_AB_MERGE_C R15, RZ, R15, RZ ;  /* 0x0000000fff0f723e */ /* 0x000fe200048070ff */
[----:B------:R-:W-:Y:S01]  /*1ec00*/  @!P0 STG.E.U8 desc[UR20][R24.64+0x10], R11 ;  /* 0x0000100b18008986 */ /* 0x000fe2000c101114 */
[C---:B------:R-:W-:Y:S01]  /*1ec10*/  ISETP.LT.OR P0, PT, R0.reuse, 0x12, !P2 ;  /* 0x000000120000780c */ /* 0x040fe20005701670 */
[----:B------:R-:W-:Y:S01]  /*1ec20*/  FMUL R153, R153, UR22 ;  /* 0x0000001699997c20 */ /* 0x000fe20008400000 */
[----:B------:R-:W-:Y:S01]  /*1ec30*/  F2FP.SATFINITE.E4M3.F32.PACK_AB_MERGE_C R16, RZ, R16, RZ ;  /* 0x00000010ff10723e */ /* 0x000fe200048070ff */
[----:B------:R-:W-:Y:S01]  /*1ec40*/  @!P1 STG.E.U8 desc[UR20][R24.64+0x11], R12 ;  /* 0x0000110c18009986 */ /* 0x000fe2000c101114 */
[----:B------:R-:W-:Y:S01]  /*1ec50*/  ISETP.LT.OR P1, PT, R0, 0x19, !P3 ;  /* 0x000000190000780c */ /* 0x000fe20005f21670 */
[----:B------:R-:W-:Y:S01]  /*1ec60*/  FMUL R154, R154, UR22 ;  /* 0x000000169a9a7c20 */ /* 0x000fe20008400000 */
[----:B------:R-:W-:Y:S01]  /*1ec70*/  F2FP.SATFINITE.E4M3.F32.PACK_AB_MERGE_C R17, RZ, R17, RZ ;  /* 0x00000011ff11723e */ /* 0x000fe200048070ff */
[----:B------:R-:W-:Y:S01]  /*1ec80*/  @!P5 STG.E.U8 desc[UR20][R26.64+0x10], R13 ;  /* 0x0000100d1a00d986 */ /* 0x000fe2000c101114 */
[----:B------:R-:W-:Y:S01]  /*1ec90*/  ISETP.LT.OR P5, PT, R0, 0x1a, !P3 ;  /* 0x0000001a0000780c */ /* 0x000fe20005fa1670 */
[----:B------:R-:W-:Y:S01]  /*1eca0*/  FMUL R156, R156, UR22 ;  /* 0x000000169c9c7c20 */ /* 0x000fe20008400000 */
        /* <DEDUP_REMOVED lines=20> */
[C---:B------:R-:W-:Y:S01]  /*1edf0*/  ISETP.LT.OR P6, PT, R0.reuse, 0x2a, !P2 ;  /* 0x0000002a0000780c */ /* 0x040fe200057c1670 */
        /* <DEDUP_REMOVED lines=36> */
[----:B------:R-:W-:Y:S01]  /*1f040*/  @!P6 STG.E.U8 desc[UR20][R26.64+0x29], R154 ;  /* 0x0000299a1a00e986 */ /* 0x000fe2000c101114 */
[C---:B------:R-:W-:Y:S01]  /*1f050*/  ISETP.LT.OR P6, PT, R0.reuse, 0x32, !P2 ;  /* 0x000000320000780c */ /* 0x040fe200057c1670 */
        /* <DEDUP_REMOVED lines=21> */
[----:B0-----:R-:W-:Y:S01]  /*1f1b0*/  F2FP.SATFINITE.E4M3.F32.PACK_AB_MERGE_C R3, RZ, R168, RZ ;  /* 0x000000a8ff03723e */ /* 0x001fe200048070ff */
        /* <DEDUP_REMOVED lines=11> */
[----:B-1----:R-:W-:Y:S01]  /*1f270*/  F2FP.SATFINITE.E4M3.F32.PACK_AB_MERGE_C R5, RZ, R170, RZ ;  /* 0x000000aaff05723e */ /* 0x002fe200048070ff */
        /* <DEDUP_REMOVED lines=20> */
[----:B------:R0:W-:Y:S01]  /*1f3c0*/  @!P1 STG.E.U8 desc[UR20][R24.64+0x49], R3 ;  /* 0x0000490318009986 */ /* 0x0001e2000c101114 */
[----:B------:R-:W-:Y:S01]  /*1f3d0*/  ISETP.LT.OR P1, PT, R0, 0x52, !P3 ;  /* 0x000000520000780c */ /* 0x000fe20005f21670 */
[----:B------:R-:W-:Y:S01]  /*1f3e0*/  FMUL R186, R186, UR22 ;  /* 0x00000016baba7c20 */ /* 0x000fe20008400000 */
[----:B------:R-:W-:Y:S01]  /*1f3f0*/  F2FP.SATFINITE.E4M3.F32.PACK_AB_MERGE_C R181, RZ, R181, RZ ;  /* 0x000000b5ffb5723e */ /* 0x000fe200048070ff */
[----:B------:R-:W-:Y:S01]  /*1f400*/  @!P5 STG.E.U8 desc[UR20][R26.64+0x48], R169 ;  /* 0x000048a91a00d986 */ /* 0x000fe2000c101114 */
[----:B------:R-:W-:Y:S01]  /*1f410*/  ISETP.LT.OR P5, PT, R0, 0x51, !P2 ;  /* 0x000000510000780c */ /* 0x000fe200057a1670 */
[----:B------:R-:W-:Y:S01]  /*1f420*/  FMUL R188, R188, UR22 ;  /* 0x00000016bcbc7c20 */ /* 0x000fe20008400000 */
[----:B------:R-:W-:Y:S01]  /*1f430*/  F2FP.SATFINITE.E4M3.F32.PACK_AB_MERGE_C R183, RZ, R183, RZ ;  /* 0x000000b7ffb7723e */ /* 0x000fe200048070ff */
[----:B------:R1:W-:Y:S01]  /*1f440*/  @!P6 STG.E.U8 desc[UR20][R26.64+0x49], R5 ;  /* 0x000049051a00e986 */ /* 0x0003e2000c101114 */
[C---:B------:R-:W-:Y:S01]  /*1f450*/  ISETP.LT.OR P6, PT, R0.reuse, 0x52, !P2 ;  /* 0x000000520000780c */ /* 0x040fe200057c1670 */
[----:B------:R-:W-:Y:S01]  /*1f460*/  FMUL R187, R187, UR22 ;  /* 0x00000016bbbb7c20 */ /* 0x000fe20008400000 */
[----:B------:R-:W-:Y:S01]  /*1f470*/  F2FP.SATFINITE.E4M3.F32.PACK_AB_MERGE_C R185, RZ, R185, RZ ;  /* 0x000000b9ffb9723e */ /* 0x000fe200048070ff */
[----:B------:R-:W-:Y:S01]  /*1f480*/  @!P0 STG.E.U8 desc[UR20][R24.64+0x50], R171 ;  /* 0x000050ab18008986 */ /* 0x000fe2000c101114 */
[----:B0-----:R-:W-:Y:S01]  /*1f490*/  F2FP.SATFINITE.E4M3.F32.PACK_AB_MERGE_C R3, RZ, R172, RZ ;  /* 0x000000acff03723e */ /* 0x001fe200048070ff */
[----:B------:R-:W-:Y:S01]  /*1f4a0*/  FMUL R189, R189, UR22 ;  /* 0x00000016bdbd7c20 */ /* 0x000fe20008400000 */
[----:B------:R-:W-:Y:S01]  /*1f4b0*/  ISETP.LT.OR P0, PT, R0, 0x59, !P3 ;  /* 0x000000590000780c */ /* 0x000fe20005f01670 */
[----:B------:R-:W-:Y:S01]  /*1f4c0*/  FMUL R190, R190, UR22 ;  /* 0x00000016bebe7c20 */ /* 0x000fe20008400000 */
[----:B------:R-:W-:Y:S01]  /*1f4d0*/  FMUL R192, R192, UR22 ;  /* 0x00000016c0c07c20 */ /* 0x000fe20008400000 */
[----:B------:R0:W-:Y:S01]  /*1f4e0*/  @!P1 STG.E.U8 desc[UR20][R24.64+0x51], R3 ;  /* 0x0000510318009986 */ /* 0x0001e2000c101114 */
[C---:B------:R-:W-:Y:S01]  /*1f4f0*/  ISETP.LT.OR P1, PT, R0.reuse, 0x5a, !P3 ;  /* 0x0000005a0000780c */ /* 0x040fe20005f21670 */
[----:B------:R-:W-:Y:S01]  /*1f500*/  FMUL R191, R191, UR22 ;  /* 0x00000016bfbf7c20 */ /* 0x000fe20008400000 */
[----:B-1----:R-:W-:Y:S01]  /*1f510*/  F2FP.SATFINITE.E4M3.F32.PACK_AB_MERGE_C R5, RZ, R174, RZ ;  /* 0x000000aeff05723e */ /* 0x002fe200048070ff */
        /* <DEDUP_REMOVED lines=9> */
[----:B0-----:R-:W-:Y:S01]  /*1f5b0*/  F2FP.SATFINITE.E4M3.F32.PACK_AB_MERGE_C R3, RZ, R176, RZ ;  /* 0x000000b0ff03723e */ /* 0x001fe200048070ff */
[----:B------:R-:W-:Y:S01]  /*1f5c0*/  FMUL R196, R196, UR22 ;  /* 0x00000016c4c47c20 */ /* 0x000fe20008400000 */
[C---:B------:R-:W-:Y:S01]  /*1f5d0*/  ISETP.LT.OR P0, PT, R0.reuse, 0x61, !P3 ;  /* 0x000000610000780c */ /* 0x040fe20005f01670 */
[----:B------:R-:W-:Y:S01]  /*1f5e0*/  FMUL R195, R195, UR22 ;  /* 0x00000016c3c37c20 */ /* 0x000fe20008400000 */
[----:B------:R-:W-:Y:S01]  /*1f5f0*/  F2FP.SATFINITE.E4M3.F32.PACK_AB_MERGE_C R191, RZ, R191, RZ ;  /* 0x000000bfffbf723e */ /* 0x000fe200048070ff */
[----:B------:R0:W-:Y:S01]  /*1f600*/  @!P1 STG.E.U8 desc[UR20][R24.64+0x59], R3 ;  /* 0x0000590318009986 */ /* 0x0001e2000c101114 */
[C---:B------:R-:W-:Y:S01]  /*1f610*/  ISETP.LT.OR P1, PT, R0.reuse, 0x62, !P3 ;  /* 0x000000620000780c */ /* 0x040fe20005f21670 */
[----:B------:R-:W-:Y:S01]  /*1f620*/  FMUL R197, R197, UR22 ;  /* 0x00000016c5c57c20 */ /* 0x000fe20008400000 */
[----:B-1----:R-:W-:Y:S01]  /*1f630*/  F2FP.SATFINITE.E4M3.F32.PACK_AB_MERGE_C R5, RZ, R178, RZ ;  /* 0x000000b2ff05723e */ /* 0x002fe200048070ff */
[----:B------:R-:W-:Y:S01]  /*1f640*/  @!P5 STG.E.U8 desc[UR20][R26.64+0x58], R177 ;  /* 0x000058b11a00d986 */ /* 0x000fe2000c101114 */
[----:B------:R-:W-:Y:S01]  /*1f650*/  ISETP.LT.OR P5, PT, R0, 0x61, !P2 ;  /* 0x000000610000780c */ /* 0x000fe200057a1670 */
        /* <DEDUP_REMOVED lines=13> */
[----:B------:R-:W-:Y:S01]  /*1f730*/  ISETP.LT.OR P1, PT, R0, 0x6a, !P3 ;  /* 0x0000006a0000780c */ /* 0x000fe20005f21670 */
[----:B------:R-:W-:Y:S01]  /*1f740*/  FMUL R202, R202, UR22 ;  /* 0x00000016caca7c20 */ /* 0x000fe20008400000 */
[----:B-1----:R-:W-:Y:S01]  /*1f750*/  F2FP.SATFINITE.E4M3.F32.PACK_AB_MERGE_C R5, RZ, R182, RZ ;  /* 0x000000b6ff05723e */ /* 0x002fe200048070ff */
        /* <DEDUP_REMOVED lines=111> */
[----:B---3--:R-:W-:Y:S01]  /*1fe50*/  FMUL R2, R2, UR22 ;  /* 0x0000001602027c20 */ /* 0x008fe20008400000 */
        /* <DEDUP_REMOVED lines=8> */
[----:B------:R-:W3:Y:S01]  /*1fee0*/  LDL.LU R38, [R1+0x218] ;  /* 0x0002180001267983 */ /* 0x000ee20000300800 */
[----:B------:R-:W-:-:S03]  /*1fef0*/  F2FP.SATFINITE.E4M3.F32.PACK_AB_MERGE_C R233, RZ, R233, RZ ;  /* 0x000000e9ffe9723e */ /* 0x000fc600048070ff */
[----:B------:R0:W-:Y:S01]  /*1ff00*/  @!P1 STG.E.U8 desc[UR20][R24.64+0x99], R3 ;  /* 0x0000990318009986 */ /* 0x0001e2000c101114 */
[C---:B------:R-:W-:Y:S02]  /*1ff10*/  ISETP.LT.OR P1, PT, R0.reuse, 0xa2, !P3 ;  /* 0x000000a20000780c */ /* 0x040fe40005f21670 */
[----:B-1----:R-:W-:Y:S01]  /*1ff20*/  F2FP.SATFINITE.E4M3.F32.PACK_AB_MERGE_C R5, RZ, R210, RZ ;  /* 0x000000d2ff05723e */ /* 0x002fe200048070ff */
[----:B------:R-:W-:Y:S01]  /*1ff30*/  @!P5 STG.E.U8 desc[UR20][R26.64+0x98], R209 ;  /* 0x000098d11a00d986 */ /* 0x000fe2000c101114 */
[----:B------:R-:W-:-:S03]  /*1ff40*/  ISETP.LT.OR P5, PT, R0, 0xa1, !P2 ;  /* 0x000000a10000780c */ /* 0x000fc600057a1670 */
[----:B------:R1:W-:Y:S01]  /*1ff50*/  @!P6 STG.E.U8 desc[UR20][R26.64+0x99], R5 ;  /* 0x000099051a00e986 */ /* 0x0003e2000c101114 */
[C---:B------:R-:W-:Y:S02]  /*1ff60*/  ISETP.LT.OR P6, PT, R0.reuse, 0xa2, !P2 ;  /* 0x000000a20000780c */ /* 0x040fe400057c1670 */
[----:B0-----:R-:W-:Y:S01]  /*1ff70*/  F2FP.SATFINITE.E4M3.F32.PACK_AB_MERGE_C R3, RZ, R212, RZ ;  /* 0x000000d4ff03723e */ /* 0x001fe200048070ff */
[----:B------:R-:W-:Y:S01]  /*1ff80*/  @!P0 STG.E.U8 desc[UR20][R24.64+0xa0], R211 ;  /* 0x0000a0d318008986 */ /* 0x000fe2000c101114 */
[----:B------:R-:W-:-:S03]  /*1ff90*/  ISETP.LT.OR P0, PT, R0, 0xa9, !P3 ;  /* 0x000000a90000780c */ /* 0x000fc60005f01670 */
        /* <DEDUP_REMOVED lines=48> */
[----:B------:R-:W3:Y:S04]  /*202a0*/  LDL.LU R37, [R1+0x21c] ;  /* 0x00021c0001257983 */ /* 0x000ee80000300800 */
[----:B------:R-:W-:Y:S01]  /*202b0*/  @!P1 STG.E.U8 desc[UR20][R24.64+0xc9], R3 ;  /* 0x0000c90318009986 */ /* 0x000fe2000c101114 */
[C---:B------:R-:W-:Y:S02]  /*202c0*/  ISETP.LT.OR P1, PT, R0.reuse, 0xd2, !P3 ;  /* 0x000000d20000780c */ /* 0x040fe40005f21670 */
[----:B-1----:R-:W-:Y:S01]  /*202d0*/  F2FP.SATFINITE.E4M3.F32.PACK_AB_MERGE_C R5, RZ, R234, RZ ;  /* 0x000000eaff05723e */ /* 0x002fe200048070ff */
[----:B------:R-:W3:Y:S01]  /*202e0*/  LDL.LU R36, [R1+0x220] ;  /* 0x0002200001247983 */ /* 0x000ee20000300800 */
[----:B------:R-:W-:Y:S01]  /*202f0*/  F2FP.SATFINITE.E4M3.F32.PACK_AB_MERGE_C R7, RZ, R236, RZ ;  /* 0x000000ecff07723e */ /* 0x000fe200048070ff */
[----:B--2---:R-:W-:Y:S01]  /*20300*/  FMUL R4, R35, UR22 ;  /* 0x0000001623047c20 */ /* 0x004fe20008400000 */
[----:B------:R-:W-:Y:S01]  /*20310*/  F2FP.SATFINITE.E4M3.F32.PACK_AB_MERGE_C R9, RZ, R2, RZ ;  /* 0x00000002ff09723e */ /* 0x000fe200048070ff */
[----:B----4-:R-:W-:Y:S01]  /*20320*/  FMUL R2, R41, UR22 ;  /* 0x0000001629027c20 */ /* 0x010fe20008400000 */
[----:B------:R-:W2:Y:S04]  /*20330*/  LDL.LU R35, [R1+0x224] ;  /* 0x0002240001237983 */ /* 0x000ea80000300800 */
[----:B------:R-:W-:Y:S01]  /*20340*/  @!P0 STG.E.U8 desc[UR20][R24.64+0xc8], R231 ;  /* 0x0000c8e718008986 */ /* 0x000fe2000c101114 */
[----:B------:R-:W-:-:S03]  /*20350*/  ISETP.LT.OR P0, PT, R0, 0xd1, !P3 ;  /* 0x000000d10000780c */ /* 0x000fc60005f01670 */
[----:B------:R-:W-:Y:S01]  /*20360*/  @!P5 STG.E.U8 desc[UR20][R26.64+0xc8], R233 ;  /* 0x0000c8e91a00d986 */ /* 0x000fe2000c101114 */
[----:B------:R-:W-:-:S03]  /*20370*/  ISETP.LT.OR P5, PT, R0, 0xd1, !P2 ;  /* 0x000000d10000780c */ /* 0x000fc600057a1670 */
[----:B------:R5:W-:Y:S01]  /*20380*/  @!P6 STG.E.U8 desc[UR20][R26.64+0xc9], R5 ;  /* 0x0000c9051a00e986 */ /* 0x000be2000c101114 */
[----:B------:R-:W-:-:S03]  /*20390*/  ISETP.LT.OR P6, PT, R0, 0xd2, !P2 ;  /* 0x000000d20000780c */ /* 0x000fc600057c1670 */
[----:B------:R0:W-:Y:S01]  /*203a0*/  @!P1 STG.E.U8 desc[UR20][R24.64+0xd1], R7 ;  /* 0x0000d10718009986 */ /* 0x0001e2000c101114 */
[----:B-----5:R-:W-:-:S03]  /*203b0*/  FMUL R5, R33, UR22 ;  /* 0x0000001621057c20 */ /* 0x020fc60008400000 */
[----:B------:R-:W4:Y:S01]  /*203c0*/  LDL.LU R33, [R1+0x228] ;  /* 0x0002280001217983 */ /* 0x000f220000300800 */
[----:B0-----:R-:W-:Y:S01]  /*203d0*/  F2FP.SATFINITE.E4M3.F32.PACK_AB_MERGE_C R7, RZ, R2, RZ ;  /* 0x00000002ff07723e */ /* 0x001fe200048070ff */
[----:B------:R-:W-:Y:S02]  /*203e0*/  FMUL R2, R32, UR22 ;  /* 0x0000001620027c20 */ /* 0x000fe40008400000 */
[----:B------:R-:W5:Y:S04]  /*203f0*/  LDL.LU R41, [R1+0x22c] ;  /* 0x00022c0001297983 */ /* 0x000f680000300800 */
[----:B------:R-:W5:Y:S01]  /*20400*/  LDL.LU R32, [R1+0x230] ;  /* 0x0002300001207983 */ /* 0x000f620000300800 */
[----:B------:R-:W-:Y:S01]  /*20410*/  F2FP.SATFINITE.E4M3.F32.PACK_AB_MERGE_C R235, RZ, R235, RZ ;  /* 0x000000ebffeb723e */ /* 0x000fe200048070ff */
[----:B------:R-:W-:Y:S01]  /*20420*/  FMUL R3, R39, UR22 ;  /* 0x0000001627037c20 */ /* 0x000fe20008400000 */
[----:B------:R-:W-:Y:S01]  /*20430*/  F2FP.SATFINITE.E4M3.F32.PACK_AB_MERGE_C R237, RZ, R237, RZ ;  /* 0x000000edffed723e */ /* 0x000fe200048070ff */
[----:B------:R-:W5:Y:S04]  /*20440*/  LDL.LU R39, [R1+0x234] ;  /* 0x0002340001277983 */ /* 0x000f680000300800 */
[----:B------:R-:W-:Y:S01]  /*20450*/  @!P0 STG.E.U8 desc[UR20][R24.64+0xd0], R235 ;  /* 0x0000d0eb18008986 */ /* 0x000fe2000c101114 */
[----:B------:R-:W-:-:S02]  /*20460*/  ISETP.LT.OR P0, PT, R0, 0xd9, !P3 ;  /* 0x000000d90000780c */ /* 0x000fc40005f01670 */
[C---:B------:R-:W-:Y:S01]  /*20470*/  ISETP.LT.OR P1, PT, R0.reuse, 0xda, !P3 ;  /* 0x000000da0000780c */ /* 0x040fe20005f21670 */
[----:B------:R-:W-:Y:S01]  /*20480*/  @!P5 STG.E.U8 desc[UR20][R26.64+0xd0], R237 ;  /* 0x0000d0ed1a00d986 */ /* 0x000fe2000c101114 */
[----:B------:R-:W-:Y:S02]  /*20490*/  ISETP.LT.OR P5, PT, R0, 0xd9, !P2 ;  /* 0x000000d90000780c */ /* 0x000fe400057a1670 */
[----:B------:R-:W-:Y:S01]  /*204a0*/  F2FP.SATFINITE.E4M3.F32.PACK_AB_MERGE_C R11, RZ, R3, RZ ;  /* 0x00000003ff0b723e */ /* 0x000fe200048070ff */
[----:B------:R0:W-:Y:S01]  /*204b0*/  @!P6 STG.E.U8 desc[UR20][R26.64+0xd1], R9 ;  /* 0x0000d1091a00e986 */ /* 0x0001e2000c101114 */
[----:B------:R-:W-:-:S05]  /*204c0*/  F2FP.SATFINITE.E4M3.F32.PACK_AB_MERGE_C R13, RZ, R4, RZ ;  /* 0x00000004ff0d723e */ /* 0x000fca00048070ff */
[----:B------:R1:W-:Y:S01]  /*204d0*/  @!P0 STG.E.U8 desc[UR20][R24.64+0xd8], R7 ;  /* 0x0000d80718008986 */ /* 0x0003e2000c101114 */
[----:B0-----:R-:W-:-:S03]  /*204e0*/  F2FP.SATFINITE.E4M3.F32.PACK_AB_MERGE_C R9, RZ, R5, RZ ;  /* 0x00000005ff09723e */ /* 0x001fc600048070ff */
[----:B------:R0:W-:Y:S01]  /*204f0*/  @!P1 STG.E.U8 desc[UR20][R24.64+0xd9], R11 ;  /* 0x0000d90b18009986 */ /* 0x0001e2000c101114 */
[----:B-1----:R-:W-:-:S03]  /*20500*/  F2FP.SATFINITE.E4M3.F32.PACK_AB_MERGE_C R7, RZ, R2, RZ ;  /* 0x00000002ff07723e */ /* 0x002fc600048070ff */
[----:B------:R1:W-:Y:S01]  /*20510*/  @!P5 STG.E.U8 desc[UR20][R26.64+0xd8], R13 ;  /* 0x0000d80d1a00d986 */ /* 0x0003e2000c101114 */
[----:B---3--:R-:W-:-:S03]  /*20520*/  FMUL R3, R38, UR22 ;  /* 0x0000001626037c20 */ /* 0x008fc60008400000 */
[----:B------:R-:W3:Y:S02]  /*20530*/  LDL.LU R38, [R1+0x238] ;  /* 0x0002380001267983 */ /* 0x000ee40000300800 */
[----:B0-----:R-:W-:Y:S01]  /*20540*/  F2FP.SATFINITE.E4M3.F32.PACK_AB_MERGE_C R11, RZ, R3, RZ ;  /* 0x00000003ff0b723e */ /* 0x001fe200048070ff */
[----:B------:R-:W-:Y:S02]  /*20550*/  FMUL R4, R37, UR22 ;  /* 0x0000001625047c20 */ /* 0x000fe40008400000 */
[----:B------:R-:W3:Y:S01]  /*20560*/  LDL.LU R37, [R1+0x23c] ;  /* 0x00023c0001257983 */ /* 0x000ee20000300800 */
[----:B------:R-:W-:-:S03]  /*20570*/  FMUL R5, R36, UR22 ;  /* 0x0000001624057c20 */ /* 0x000fc60008400000 */
[----:B------:R-:W3:Y:S01]  /*20580*/  LDL.LU R36, [R1+0x240] ;  /* 0x0002400001247983 */ /* 0x000ee20000300800 */
[----:B--2---:R-:W-:-:S03]  /*20590*/  FMUL R2, R35, UR22 ;  /* 0x0000001623027c20 */ /* 0x004fc60008400000 */
[----:B------:R-:W2:Y:S01]  /*205a0*/  LDL.LU R35, [R1+0x244] ;  /* 0x0002440001237983 */ /* 0x000ea20000300800 */
[----:B-1----:R-:W-:Y:S01]  /*205b0*/  F2FP.SATFINITE.E4M3.F32.PACK_AB_MERGE_C R13, RZ, R4, RZ ;  /* 0x00000004ff0d723e */ /* 0x002fe200048070ff */
[----:B----4-:R-:W-:Y:S02]  /*205c0*/  FMUL R3, R33, UR22 ;  /* 0x0000001621037c20 */ /* 0x010fe40008400000 */
[----:B------:R-:W4:Y:S01]  /*205d0*/  LDL.LU R33, [R1+0x248] ;  /* 0x0002480001217983 */ /* 0x000f220000300800 */
[----:B-----5:R-:W-:-:S03]  /*205e0*/  FMUL R4, R32, UR22 ;  /* 0x0000001620047c20 */ /* 0x020fc60008400000 */
[----:B------:R-:W5:Y:S01]  /*205f0*/  LDL.LU R32, [R1+0x24c] ;  /* 0x00024c0001207983 */ /* 0x000f620000300800 */
[C---:B------:R-:W-:Y:S02]  /*20600*/  ISETP.LT.OR P6, PT, R0.reuse, 0xda, !P2 ;  /* 0x000000da0000780c */ /* 0x040fe400057c1670 */
[C---:B------:R-:W-:Y:S02]  /*20610*/  ISETP.LT.OR P5, PT, R0.reuse, 0xe1, !P3 ;  /* 0x000000e10000780c */ /* 0x040fe40005fa1670 */
[C---:B------:R-:W-:Y:S02]  /*20620*/  ISETP.LT.OR P1, PT, R0.reuse, 0xe2, !P2 ;  /* 0x000000e20000780c */ /* 0x040fe40005721670 */
[----:B------:R-:W-:-:S07]  /*20630*/  ISETP.LT.OR P0, PT, R0, 0xe1, !P2 ;  /* 0x000000e10000780c */ /* 0x000fce0005701670 */
[----:B------:R0:W-:Y:S01]  /*20640*/  @!P6 STG.E.U8 desc[UR20][R26.64+0xd9], R9 ;  /* 0x0000d9091a00e986 */ /* 0x0001e2000c101114 */
[----:B------:R-:W-:Y:S02]  /*20650*/  ISETP.LT.OR P6, PT, R0, 0xe2, !P3 ;  /* 0x000000e20000780c */ /* 0x000fe40005fc1670 */
[----:B------:R-:W-:Y:S01]  /*20660*/  F2FP.SATFINITE.E4M3.F32.PACK_AB_MERGE_C R5, RZ, R5, RZ ;  /* 0x00000005ff05723e */ /* 0x000fe200048070ff */
[----:B------:R-:W-:Y:S01]  /*20670*/  @!P5 STG.E.U8 desc[UR20][R24.64+0xe0], R7 ;  /* 0x0000e0071800d986 */ /* 0x000fe2000c101114 */
[----:B0-----:R-:W-:Y:S01]  /*20680*/  F2FP.SATFINITE.E4M3.F32.PACK_AB_MERGE_C R9, RZ, R2, RZ ;  /* 0x00000002ff09723e */ /* 0x001fe200048070ff */
[----:B------:R-:W-:-:S08]  /*20690*/  FMUL R2, R41, UR22 ;  /* 0x0000001629027c20 */ /* 0x000fd00008400000 */
[----:B------:R-:W-:Y:S01]  /*206a0*/  @!P6 STG.E.U8 desc[UR20][R24.64+0xe1], R11 ;  /* 0x0000e10b1800e986 */ /* 0x000fe2000c101114 */
[----:B------:R-:W-:-:S03]  /*206b0*/  ISETP.LT.OR P6, PT, R0, 0xe9, !P3 ;  /* 0x000000e90000780c */ /* 0x000fc60005fc1670 */
[----:B------:R0:W-:Y:S04]  /*206c0*/  @!P1 STG.E.U8 desc[UR20][R26.64+0xe1], R5 ;  /* 0x0000e1051a009986 */ /* 0x0001e8000c101114 */
[----:B------:R-:W5:Y:S01]  /*206d0*/  LDL.LU R41, [R1+0x250] ;  /* 0x0002500001297983 */ /* 0x000f620000300800 */
[----:B------:R-:W-:-:S03]  /*206e0*/  ISETP.LT.OR P5, PT, R0, 0xea, !P2 ;  /* 0x000000ea0000780c */ /* 0x000fc600057a1670 */
[----:B------:R1:W-:Y:S01]  /*206f0*/  @!P0 STG.E.U8 desc[UR20][R26.64+0xe0], R13 ;  /* 0x0000e00d1a008986 */ /* 0x0003e2000c101114 */
[----:B0-----:R-:W-:Y:S01]  /*20700*/  F2FP.SATFINITE.E4M3.F32.PACK_AB_MERGE_C R5, RZ, R2, RZ ;  /* 0x00000002ff05723e */ /* 0x001fe200048070ff */
[----:B------:R-:W-:Y:S02]  /*20710*/  FMUL R2, R39, UR22 ;  /* 0x0000001627027c20 */ /* 0x000fe40008400000 */
[----:B------:R-:W5:Y:S01]  /*20720*/  LDL.LU R39, [R1+0x254] ;  /* 0x0002540001277983 */ /* 0x000f620000300800 */
[----:B------:R-:W-:Y:S02]  /*20730*/  ISETP.LT.OR P0, PT, R0, 0xea, !P3 ;  /* 0x000000ea0000780c */ /* 0x000fe40005f01670 */
[----:B------:R-:W-:Y:S02]  /*20740*/  F2FP.SATFINITE.E4M3.F32.PACK_AB_MERGE_C R7, RZ, R3, RZ ;  /* 0x00000003ff07723e */ /* 0x000fe400048070ff */
[----:B------:R-:W-:Y:S02]  /*20750*/  F2FP.SATFINITE.E4M3.F32.PACK_AB_MERGE_C R11, RZ, R4, RZ ;  /* 0x00000004ff0b723e */ /* 0x000fe400048070ff */
[----:B-1----:R-:W-:Y:S01]  /*20760*/  F2FP.SATFINITE.E4M3.F32.PACK_AB_MERGE_C R13, RZ, R2, RZ ;  /* 0x00000002ff0d723e */ /* 0x002fe200048070ff */
[----:B------:R-:W-:Y:S06]  /*20770*/  @!P6 STG.E.U8 desc[UR20][R24.64+0xe8], R9 ;  /* 0x0000e8091800e986 */ /* 0x000fec000c101114 */
[----:B------:R0:W-:Y:S04]  /*20780*/  @!P0 STG.E.U8 desc[UR20][R24.64+0xe9], R7 ;  /* 0x0000e90718008986 */ /* 0x0001e8000c101114 */
[----:B------:R1:W-:Y:S01]  /*20790*/  @!P5 STG.E.U8 desc[UR20][R26.64+0xe9], R11 ;  /* 0x0000e90b1a00d986 */ /* 0x0003e2000c101114 */
[----:B---3--:R-:W-:-:S03]  /*207a0*/  FMUL R3, R38, UR22 ;  /* 0x0000001626037c20 */ /* 0x008fc60008400000 */
[----:B------:R-:W3:Y:S02]  /*207b0*/  LDL.LU R38, [R1+0x258] ;  /* 0x0002580001267983 */ /* 0x000ee40000300800 */
[----:B0-----:R-:W-:Y:S01]  /*207c0*/  F2FP.SATFINITE.E4M3.F32.PACK_AB_MERGE_C R7, RZ, R3, RZ ;  /* 0x00000003ff07723e */ /* 0x001fe200048070ff */
[----:B------:R-:W-:Y:S02]  /*207d0*/  FMUL R4, R37, UR22 ;  /* 0x0000001625047c20 */ /* 0x000fe40008400000 */
[----:B------:R-:W3:Y:S01]  /*207e0*/  LDL.LU R37, [R1+0x25c] ;  /* 0x00025c0001257983 */ /* 0x000ee20000300800 */
[----:B------:R-:W-:-:S03]  /*207f0*/  FMUL R2, R36, UR22 ;  /* 0x0000001624027c20 */ /* 0x000fc60008400000 */
[----:B------:R-:W3:Y:S02]  /*20800*/  LDL.LU R36, [R1+0x260] ;  /* 0x0002600001247983 */ /* 0x000ee40000300800 */
[----:B------:R-:W-:Y:S01]  /*20810*/  F2FP.SATFINITE.E4M3.F32.PACK_AB_MERGE_C R9, RZ, R2, RZ ;  /* 0x00000002ff09723e */ /* 0x000fe200048070ff */
[----:B--2---:R-:W-:Y:S02]  /*20820*/  FMUL R2, R35, UR22 ;  /* 0x0000001623027c20 */ /* 0x004fe40008400000 */
[----:B------:R-:W2:Y:S03]  /*20830*/  LDL.LU R35, [R1+0x264] ;  /* 0x0002640001237983 */ /* 0x000ea60000300800 */
        /* <DEDUP_REMOVED lines=10> */
[----:B------:R-:W-:-:S03]  /*208e0*/  ISETP.LT.OR P1, PT, R0, 0xf1, !P2 ;  /* 0x000000f10000780c */ /* 0x000fc60005721670 */
[----:B------:R1:W-:Y:S01]  /*208f0*/  @!P6 STG.E.U8 desc[UR20][R24.64+0xf0], R13 ;  /* 0x0000f00d1800e986 */ /* 0x0003e2000c101114 */
[----:B------:R-:W-:-:S03]  /*20900*/  ISETP.LT.OR P6, PT, R0, 0xf9, !P3 ;  /* 0x000000f90000780c */ /* 0x000fc60005fc1670 */
[----:B------:R1:W-:Y:S01]  /*20910*/  @!P0 STG.E.U8 desc[UR20][R24.64+0xf1], R7 ;  /* 0x0000f10718008986 */ /* 0x0003e2000c101114 */
[----:B------:R-:W-:Y:S02]  /*20920*/  ISETP.LT.OR P3, PT, R0, 0xfa, !P3 ;  /* 0x000000fa0000780c */ /* 0x000fe40005f61670 */
[----:B0-----:R-:W-:Y:S02]  /*20930*/  F2FP.SATFINITE.E4M3.F32.PACK_AB_MERGE_C R5, RZ, R4, RZ ;  /* 0x00000004ff05723e */ /* 0x001fe400048070ff */
[----:B-1----:R-:W-:Y:S02]  /*20940*/  F2FP.SATFINITE.E4M3.F32.PACK_AB_MERGE_C R13, RZ, R3, RZ ;  /* 0x00000003ff0d723e */ /* 0x002fe400048070ff */
[----:B------:R-:W-:Y:S01]  /*20950*/  F2FP.SATFINITE.E4M3.F32.PACK_AB_MERGE_C R7, RZ, R2, RZ ;  /* 0x00000002ff07723e */ /* 0x000fe200048070ff */
[----:B------:R-:W-:Y:S02]  /*20960*/  FMUL R2, R41, UR22 ;  /* 0x0000001629027c20 */ /* 0x000fe40008400000 */
[----:B------:R-:W5:Y:S04]  /*20970*/  LDL.LU R41, [R1+0x270] ;  /* 0x0002700001297983 */ /* 0x000f680000300800 */
[----:B------:R0:W-:Y:S01]  /*20980*/  @!P5 STG.E.U8 desc[UR20][R26.64+0xf1], R9 ;  /* 0x0000f1091a00d986 */ /* 0x0001e2000c101114 */
[----:B------:R-:W-:-:S03]  /*20990*/  FMUL R3, R39, UR22 ;  /* 0x0000001627037c20 */ /* 0x000fc60008400000 */
[----:B------:R-:W5:Y:S01]  /*209a0*/  LDL.LU R39, [R1+0x274] ;  /* 0x0002740001277983 */ /* 0x000f620000300800 */
[----:B------:R-:W-:-:S03]  /*209b0*/  ISETP.LT.OR P5, PT, R0, 0xf9, !P2 ;  /* 0x000000f90000780c */ /* 0x000fc600057a1670 */
[----:B------:R-:W-:Y:S01]  /*209c0*/  @!P1 STG.E.U8 desc[UR20][R26.64+0xf0], R5 ;  /* 0x0000f0051a009986 */ /* 0x000fe2000c101114 */
[----:B0-----:R-:W-:-:S03]  /*209d0*/  F2FP.SATFINITE.E4M3.F32.PACK_AB_MERGE_C R9, RZ, R2, RZ ;  /* 0x00000002ff09723e */ /* 0x001fc600048070ff */
[----:B------:R0:W-:Y:S04]  /*209e0*/  @!P6 STG.E.U8 desc[UR20][R24.64+0xf8], R11 ;  /* 0x0000f80b1800e986 */ /* 0x0001e8000c101114 */
[----:B------:R1:W-:Y:S01]  /*209f0*/  @!P3 STG.E.U8 desc[UR20][R24.64+0xf9], R13 ;  /* 0x0000f90d1800b986 */ /* 0x0003e2000c101114 */
[----:B0-----:R-:W-:-:S03]  /*20a00*/  F2FP.SATFINITE.E4M3.F32.PACK_AB_MERGE_C R11, RZ, R3, RZ ;  /* 0x00000003ff0b723e */ /* 0x001fc600048070ff */
[----:B------:R0:W-:Y:S01]  /*20a10*/  @!P5 STG.E.U8 desc[UR20][R26.64+0xf8], R7 ;  /* 0x0000f8071a00d986 */ /* 0x0001e2000c101114 */
[----:B---3--:R-:W-:-:S03]  /*20a20*/  FMUL R4, R38, UR22 ;  /* 0x0000001626047c20 */ /* 0x008fc60008400000 */
[----:B------:R-:W3:Y:S02]  /*20a30*/  LDL.LU R38, [R1+0x278] ;  /* 0x0002780001267983 */ /* 0x000ee40000300800 */
[----:B-1----:R-:W-:Y:S01]  /*20a40*/  F2FP.SATFINITE.E4M3.F32.PACK_AB_MERGE_C R13, RZ, R4, RZ ;  /* 0x00000004ff0d723e */ /* 0x002fe200048070ff */
[----:B------:R-:W-:Y:S02]  /*20a50*/  FMUL R5, R37, UR22 ;  /* 0x0000001625057c20 */ /* 0x000fe40008400000 */
[----:B------:R-:W3:Y:S01]  /*20a60*/  LDL.LU R37, [R1+0x27c] ;  /* 0x00027c0001257983 */ /* 0x000ee20000300800 */
[----:B------:R-:W-:-:S03]  /*20a70*/  FMUL R2, R36, UR22 ;  /* 0x0000001624027c20 */ /* 0x000fc60008400000 */
[----:B------:R-:W3:Y:S01]  /*20a80*/  LDL.LU R36, [R1+0x280] ;  /* 0x0002800001247983 */ /* 0x000ee20000300800 */
[----:B--2---:R-:W-:-:S03]  /*20a90*/  FMUL R3, R35, UR22 ;  /* 0x0000001623037c20 */ /* 0x004fc60008400000 */
[----:B------:R-:W2:Y:S01]  /*20aa0*/  LDL.LU R35, [R1+0x284] ;  /* 0x0002840001237983 */ /* 0x000ea20000300800 */
[----:B0-----:R-:W-:Y:S01]  /*20ab0*/  F2FP.SATFINITE.E4M3.F32.PACK_AB_MERGE_C R7, RZ, R2, RZ ;  /* 0x00000002ff07723e */ /* 0x001fe200048070ff */
[----:B----4-:R-:W-:Y:S02]  /*20ac0*/  FMUL R4, R33, UR22 ;  /* 0x0000001621047c20 */ /* 0x010fe40008400000 */
[----:B------:R-:W4:Y:S01]  /*20ad0*/  LDL.LU R33, [R1+0x288] ;  /* 0x0002880001217983 */ /* 0x000f220000300800 */
[----:B-----5:R-:W-:-:S03]  /*20ae0*/  FMUL R2, R32, UR22 ;  /* 0x0000001620027c20 */ /* 0x020fc60008400000 */
[----:B------:R-:W5:Y:S01]  /*20af0*/  LDL.LU R32, [R1+0x28c] ;  /* 0x00028c0001207983 */ /* 0x000f620000300800 */
[----:B------:R-:W-:Y:S02]  /*20b00*/  ISETP.GE.AND P1, PT, R34, 0x81, PT ;  /* 0x000000812200780c */ /* 0x000fe40003f26270 */
[C---:B------:R-:W-:Y:S02]  /*20b10*/  ISETP.LT.OR P2, PT, R0.reuse, 0xfa, !P2 ;  /* 0x000000fa0000780c */ /* 0x040fe40005741670 */
[C---:B------:R-:W-:Y:S02]  /*20b20*/  ISETP.LT.OR P6, PT, R0.reuse, 0x1, !P1 ;  /* 0x000000010000780c */ /* 0x040fe40004fc1670 */
[----:B------:R-:W-:Y:S02]  /*20b30*/  ISETP.LT.OR P3, PT, R0, 0x2, !P1 ;  /* 0x000000020000780c */ /* 0x000fe40004f61670 */
[----:B------:R-:W-:-:S07]  /*20b40*/  ISETP.GE.AND P0, PT, R34, 0x89, PT ;  /* 0x000000892200780c */ /* 0x000fce0003f06270 */
[----:B------:R0:W-:Y:S04]  /*20b50*/  @!P2 STG.E.U8 desc[UR20][R26.64+0xf9], R9 ;  /* 0x0000f9091a00a986 */ /* 0x0001e8000c101114 */
[----:B------:R-:W-:Y:S01]  /*20b60*/  @!P6 STG.E.U8 desc[UR20][R30.64], R11 ;  /* 0x0000000b1e00e986 */ /* 0x000fe2000c101114 */
[C---:B------:R-:W-:Y:S02]  /*20b70*/  ISETP.LT.OR P6, PT, R0.reuse, 0x2, !P0 ;  /* 0x000000020000780c */ /* 0x040fe400047c1670 */
[C---:B------:R-:W-:Y:S01]  /*20b80*/  ISETP.LT.OR P5, PT, R0.reuse, 0x1, !P0 ;  /* 0x000000010000780c */ /* 0x040fe200047a1670 */
[----:B------:R1:W-:Y:S01]  /*20b90*/  @!P3 STG.E.U8 desc[UR20][R30.64+0x1], R13 ;  /* 0x0000010d1e00b986 */ /* 0x0003e2000c101114 */
[----:B------:R-:W-:Y:S02]  /*20ba0*/  ISETP.LT.OR P2, PT, R0, 0xa, !P1 ;  /* 0x0000000a0000780c */ /* 0x000fe40004f41670 */
[----:B0-----:R-:W-:-:S02]  /*20bb0*/  F2FP.SATFINITE.E4M3.F32.PACK_AB_MERGE_C R9, RZ, R3, RZ ;  /* 0x00000003ff09723e */ /* 0x001fc400048070ff */
[----:B------:R-:W-:Y:S01]  /*20bc0*/  ISETP.LT.OR P3, PT, R0, 0x9, !P1 ;  /* 0x000000090000780c */ /* 0x000fe20004f61670 */
[----:B------:R-:W-:Y:S01]  /*20bd0*/  FMUL R3, R41, UR22 ;  /* 0x0000001629037c20 */ /* 0x000fe20008400000 */
[----:B-1----:R-:W-:Y:S01]  /*20be0*/  F2FP.SATFINITE.E4M3.F32.PACK_AB_MERGE_C R13, RZ, R2, RZ ;  /* 0x00000002ff0d723e */ /* 0x002fe200048070ff */
[----:B------:R-:W5:Y:S01]  /*20bf0*/  LDL.LU R41, [R1+0x290] ;  /* 0x0002900001297983 */ /* 0x000f620000300800 */
[----:B------:R-:W-:Y:S02]  /*20c00*/  F2FP.SATFINITE.E4M3.F32.PACK_AB_MERGE_C R5, RZ, R5, RZ ;  /* 0x00000005ff05723e */ /* 0x000fe400048070ff */
[----:B------:R-:W-:Y:S01]  /*20c10*/  F2FP.SATFINITE.E4M3.F32.PACK_AB_MERGE_C R11, RZ, R4, RZ ;  /* 0x00000004ff0b723e */ /* 0x000fe200048070ff */
[----:B------:R0:W-:Y:S01]  /*20c20*/  @!P6 STG.E.U8 desc[UR20][R28.64+0x1], R7 ;  /* 0x000001071c00e986 */ /* 0x0001e2000c101114 */
[----:B------:R-:W-:-:S03]  /*20c30*/  FMUL R2, R39, UR22 ;  /* 0x0000001627027c20 */ /* 0x000fc60008400000 */
[----:B------:R-:W5:Y:S01]  /*20c40*/  LDL.LU R39, [R1+0x294] ;  /* 0x0002940001277983 */ /* 0x000f620000300800 */
[----:B------:R-:W-:Y:S02]  /*20c50*/  ISETP.LT.OR P6, PT, R0, 0xa, !P0 ;  /* 0x0000000a0000780c */ /* 0x000fe400047c1670 */
[----:B0-----:R-:W-:Y:S01]  /*20c60*/  F2FP.SATFINITE.E4M3.F32.PACK_AB_MERGE_C R7, RZ, R2, RZ ;  /* 0x00000002ff07723e */ /* 0x001fe200048070ff */
[----:B------:R0:W-:Y:S04]  /*20c70*/  @!P5 STG.E.U8 desc[UR20][R28.64], R5 ;  /* 0x000000051c00d986 */ /* 0x0001e8000c101114 */
[----:B------:R-:W-:Y:S04]  /*20c80*/  @!P2 STG.E.U8 desc[UR20][R30.64+0x9], R11 ;  /* 0x0000090b1e00a986 */ /* 0x000fe8000c101114 */
[----:B------:R1:W-:Y:S01]  /*20c90*/  @!P3 STG.E.U8 desc[UR20][R30.64+0x8], R9 ;  /* 0x000008091e00b986 */ /* 0x0003e2000c101114 */
[----:B0-----:R-:W-:-:S05]  /*20ca0*/  F2FP.SATFINITE.E4M3.F32.PACK_AB_MERGE_C R5, RZ, R3, RZ ;  /* 0x00000003ff05723e */ /* 0x001fca00048070ff */
[----:B------:R5:W-:Y:S01]  /*20cb0*/  @!P6 STG.E.U8 desc[UR20][R28.64+0x9], R5 ;  /* 0x000009051c00e986 */ /* 0x000be2000c101114 */
[----:B---3--:R-:W-:-:S03]  /*20cc0*/  FMUL R4, R38, UR22 ;  /* 0x0000001626047c20 */ /* 0x008fc60008400000 */
[----:B------:R-:W3:Y:S02]  /*20cd0*/  LDL.LU R38, [R1+0x298] ;  /* 0x0002980001267983 */ /* 0x000ee40000300800 */
[----:B-1----:R-:W-:Y:S01]  /*20ce0*/  F2FP.SATFINITE.E4M3.F32.PACK_AB_MERGE_C R9, RZ, R4, RZ ;  /* 0x00000004ff09723e */ /* 0x002fe200048070ff */
[----:B------:R-:W-:Y:S02]  /*20cf0*/  FMUL R2, R37, UR22 ;  /* 0x0000001625027c20 */ /* 0x000fe40008400000 */
[----:B------:R-:W3:Y:S03]  /*20d00*/  LDL.LU R37, [R1+0x29c] ;  /* 0x00029c0001257983 */ /* 0x000ee60000300800 */
[----:B------:R-:W-:Y:S01]  /*20d10*/  F2FP.SATFINITE.E4M3.F32.PACK_AB_MERGE_C R11, RZ, R2, RZ ;  /* 0x00000002ff0b723e */ /* 0x000fe200048070ff */
[----:B------:R-:W-:Y:S02]  /*20d20*/  FMUL R2, R36, UR22 ;  /* 0x0000001624027c20 */ /* 0x000fe40008400000 */
[----:B------:R-:W3:Y:S01]  /*20d30*/  LDL.LU R36, [R1+0x2a0] ;  /* 0x0002a00001247983 */ /* 0x000ee20000300800 */
[----:B--2---:R-:W-:-:S03]  /*20d40*/  FMUL R3, R35, UR22 ;  /* 0x0000001623037c20 */ /* 0x004fc60008400000 */
[----:B------:R-:W2:Y:S01]  /*20d50*/  LDL.LU R35, [R1+0x2a4] ;  /* 0x0002a40001237983 */ /* 0x000ea20000300800 */
[----:B----4-:R-:W-:-:S03]  /*20d60*/  FMUL R4, R33, UR22 ;  /* 0x0000001621047c20 */ /* 0x010fc60008400000 */
[----:B------:R-:W4:Y:S01]  /*20d70*/  LDL.LU R33, [R1+0x2a8] ;  /* 0x0002a80001217983 */ /* 0x000f220000300800 */
[----:B-----5:R-:W-:-:S03]  /*20d80*/  FMUL R5, R32, UR22 ;  /* 0x0000001620057c20 */ /* 0x020fc60008400000 */
[----:B------:R-:W5:Y:S01]  /*20d90*/  LDL.LU R32, [R1+0x2ac] ;  /* 0x0002ac0001207983 */ /* 0x000f620000300800 */
[C---:B------:R-:W-:Y:S02]  /*20da0*/  ISETP.LT.OR P5, PT, R0.reuse, 0x9, !P0 ;  /* 0x000000090000780c */ /* 0x040fe400047a1670 */
[C---:B------:R-:W-:Y:S02]  /*20db0*/  ISETP.LT.OR P3, PT, R0.reuse, 0x11, !P1 ;  /* 0x000000110000780c */ /* 0x040fe40004f61670 */
[C---:B------:R-:W-:Y:S02]  /*20dc0*/  ISETP.LT.OR P2, PT, R0.reuse, 0x12, !P1 ;  /* 0x000000120000780c */ /* 0x040fe40004f41670 */
[----:B------:R-:W-:-:S07]  /*20dd0*/  ISETP.LT.OR P6, PT, R0, 0x12, !P0 ;  /* 0x000000120000780c */ /* 0x000fce00047c1670 */
[----:B------:R-:W-:Y:S01]  /*20de0*/  @!P5 STG.E.U8 desc[UR20][R28.64+0x8], R13 ;  /* 0x0000080d1c00d986 */ /* 0x000fe2000c101114 */
[----:B------:R-:W-:-:S03]  /*20df0*/  ISETP.LT.OR P5, PT, R0, 0x11, !P0 ;  /* 0x000000110000780c */ /* 0x000fc600047a1670 */
[----:B------:R0:W-:Y:S01]  /*20e00*/  @!P3 STG.E.U8 desc[UR20][R30.64+0x10], R7 ;  /* 0x000010071e00b986 */ /* 0x0001e2000c101114 */
[----:B------:R-:W-:-:S03]  /*20e10*/  ISETP.LT.OR P3, PT, R0, 0x19, !P1 ;  /* 0x000000190000780c */ /* 0x000fc60004f61670 */
[----:B------:R1:W-:Y:S01]  /*20e20*/  @!P2 STG.E.U8 desc[UR20][R30.64+0x11], R9 ;  /* 0x000011091e00a986 */ /* 0x0003e2000c101114 */
[----:B------:R-:W-:Y:S02]  /*20e30*/  ISETP.LT.OR P2, PT, R0, 0x1a, !P1 ;  /* 0x0000001a0000780c */ /* 0x000fe40004f41670 */
[----:B0-----:R-:W-:Y:S02]  /*20e40*/  F2FP.SATFINITE.E4M3.F32.PACK_AB_MERGE_C R7, RZ, R2, RZ ;  /* 0x00000002ff07723e */ /* 0x001fe400048070ff */
[----:B-1----:R-:W-:Y:S01]  /*20e50*/  F2FP.SATFINITE.E4M3.F32.PACK_AB_MERGE_C R9, RZ, R3, RZ ;  /* 0x00000003ff09723e */ /* 0x002fe200048070ff */
[----:B------:R-:W-:Y:S02]  /*20e60*/  FMUL R2, R41, UR22 ;  /* 0x0000001629027c20 */ /* 0x000fe40008400000 */
[----:B------:R-:W5:Y:S01]  /*20e70*/  LDL.LU R41, [R1+0x2b0] ;  /* 0x0002b00001297983 */ /* 0x000f620000300800 */
[----:B------:R-:W-:-:S03]  /*20e80*/  F2FP.SATFINITE.E4M3.F32.PACK_AB_MERGE_C R13, RZ, R4, RZ ;  /* 0x00000004ff0d723e */ /* 0x000fc600048070ff */
[----:B------:R0:W-:Y:S01]  /*20e90*/  @!P6 STG.E.U8 desc[UR20][R28.64+0x11], R7 ;  /* 0x000011071c00e986 */ /* 0x0001e2000c101114 */
[----:B------:R-:W-:-:S03]  /*20ea0*/  FMUL R3, R39, UR22 ;  /* 0x0000001627037c20 */ /* 0x000fc60008400000 */
[----:B------:R-:W5:Y:S01]  /*20eb0*/  LDL.LU R39, [R1+0x2b4] ;  /* 0x0002b40001277983 */ /* 0x000f620000300800 */
[----:B------:R-:W-:Y:S02]  /*20ec0*/  ISETP.LT.OR P6, PT, R0, 0x1a, !P0 ;  /* 0x0000001a0000780c */ /* 0x000fe400047c1670 */
[----:B0-----:R-:W-:Y:S01]  /*20ed0*/  F2FP.SATFINITE.E4M3.F32.PACK_AB_MERGE_C R7, RZ, R2, RZ ;  /* 0x00000002ff07723e */ /* 0x001fe200048070ff */
[----:B------:R-:W-:Y:S04]  /*20ee0*/  @!P5 STG.E.U8 desc[UR20][R28.64+0x10], R11 ;  /* 0x0000100b1c00d986 */ /* 0x000fe8000c101114 */
[----:B------:R0:W-:Y:S04]  /*20ef0*/  @!P3 STG.E.U8 desc[UR20][R30.64+0x18], R9 ;  /* 0x000018091e00b986 */ /* 0x0001e8000c101114 */
[----:B------:R1:W-:Y:S01]  /*20f00*/  @!P2 STG.E.U8 desc[UR20][R30.64+0x19], R13 ;  /* 0x0000190d1e00a986 */ /* 0x0003e2000c101114 */
[----:B0-----:R-:W-:-:S03]  /*20f10*/  F2FP.SATFINITE.E4M3.F32.PACK_AB_MERGE_C R9, RZ, R3, RZ ;  /* 0x00000003ff09723e */ /* 0x001fc600048070ff */
[----:B------:R0:W-:Y:S01]  /*20f20*/  @!P6 STG.E.U8 desc[UR20][R28.64+0x19], R7 ;  /* 0x000019071c00e986 */ /* 0x0001e2000c101114 */
[----:B---3--:R-:W-:-:S03]  /*20f30*/  FMUL R4, R38, UR22 ;  /* 0x0000001626047c20 */ /* 0x008fc60008400000 */
[----:B------:R-:W3:Y:S02]  /*20f40*/  LDL.LU R38, [R1+0x2b8] ;  /* 0x0002b80001267983 */ /* 0x000ee40000300800 */
[----:B------:R-:W-:Y:S01]  /*20f50*/  F2FP.SATFINITE.E4M3.F32.PACK_AB_MERGE_C R11, RZ, R4, RZ ;  /* 0x00000004ff0b723e */ /* 0x000fe200048070ff */
[----:B------:R-:W-:Y:S02]  /*20f60*/  FMUL R2, R37, UR22 ;  /* 0x0000001625027c20 */ /* 0x000fe40008400000 */
[----:B------:R-:W3:Y:S03]  /*20f70*/  LDL.LU R37, [R1+0x2bc] ;  /* 0x0002bc0001257983 */ /* 0x000ee60000300800 */
[----:B-1----:R-:W-:Y:S01]  /*20f80*/  F2FP.SATFINITE.E4M3.F32.PACK_AB_MERGE_C R13, RZ, R2, RZ ;  /* 0x00000002ff0d723e */ /* 0x002fe200048070ff */
[----:B------:R-:W-:Y:S02]  /*20f90*/  FMUL R3, R36, UR22 ;  /* 0x0000001624037c20 */ /* 0x000fe40008400000 */
[----:B------:R-:W3:Y:S01]  /*20fa0*/  LDL.LU R36, [R1+0x2c0] ;  /* 0x0002c00001247983 */ /* 0x000ee20000300800 */
[----:B--2---:R-:W-:-:S03]  /*20fb0*/  FMUL R2, R35, UR22 ;  /* 0x0000001623027c20 */ /* 0x004fc60008400000 */
[----:B------:R-:W2:Y:S02]  /*20fc0*/  LDL.LU R35, [R1+0x2c4] ;  /* 0x0002c40001237983 */ /* 0x000ea40000300800 */
[----:B0-----:R-:W-:Y:S01]  /*20fd0*/  F2FP.SATFINITE.E4M3.F32.PACK_AB_MERGE_C R7, RZ, R2, RZ ;  /* 0x00000002ff07723e */ /* 0x001fe200048070ff */
[----:B----4-:R-:W-:Y:S02]  /*20fe0*/  FMUL R4, R33, UR22 ;  /* 0x0000001621047c20 */ /* 0x010fe40008400000 */
[----:B------:R-:W4:Y:S01]  /*20ff0*/  LDL.LU R33, [R1+0x2c8] ;  /* 0x0002c80001217983 */ /* 0x000f220000300800 */
[----:B-----5:R-:W-:-:S03]  /*21000*/  FMUL R2, R32, UR22 ;  /* 0x0000001620027c20 */ /* 0x020fc60008400000 */
[----:B------:R-:W5:Y:S01]  /*21010*/  LDL.LU R32, [R1+0x2cc] ;  /* 0x0002cc0001207983 */ /* 0x000f620000300800 */
[C---:B------:R-:W-:Y:S02]  /*21020*/  ISETP.LT.OR P5, PT, R0.reuse, 0x19, !P0 ;  /* 0x000000190000780c */ /* 0x040fe400047a1670 */
[C---:B------:R-:W-:Y:S02]  /*21030*/  ISETP.LT.OR P3, PT, R0.reuse, 0x21, !P1 ;  /* 0x000000210000780c */ /* 0x040fe40004f61670 */
[C---:B------:R-:W-:Y:S02]  /*21040*/  ISETP.LT.OR P2, PT, R0.reuse, 0x22, !P1 ;  /* 0x000000220000780c */ /* 0x040fe40004f41670 */
[----:B------:R-:W-:Y:S02]  /*21050*/  F2FP.SATFINITE.E4M3.F32.PACK_AB_MERGE_C R5, RZ, R5, RZ ;  /* 0x00000005ff05723e */ /* 0x000fe400048070ff */
[----:B------:R-:W-:-:S05]  /*21060*/  ISETP.LT.OR P6, PT, R0, 0x22, !P0 ;  /* 0x000000220000780c */ /* 0x000fca00047c1670 */
[----:B------:R0:W-:Y:S01]  /*21070*/  @!P5 STG.E.U8 desc[UR20][R28.64+0x18], R5 ;  /* 0x000018051c00d986 */ /* 0x0001e2000c101114 */
[----:B------:R-:W-:-:S03]  /*21080*/  ISETP.LT.OR P5, PT, R0, 0x21, !P0 ;  /* 0x000000210000780c */ /* 0x000fc600047a1670 */
[----:B------:R-:W-:Y:S01]  /*21090*/  @!P3 STG.E.U8 desc[UR20][R30.64+0x20], R9 ;  /* 0x000020091e00b986 */ /* 0x000fe2000c101114 */
        /* <DEDUP_REMOVED lines=8> */
[----:B------:R-:W-:Y:S01]  /*21120*/  @!P6 STG.E.U8 desc[UR20][R28.64+0x21], R5 ;  /* 0x000021051c00e986 */ /* 0x000fe2000c101114 */
[----:B------:R-:W-:-:S03]  /*21130*/  FMUL R3, R39, UR22 ;  /* 0x0000001627037c20 */ /* 0x000fc60008400000 */
[----:B------:R-:W5:Y:S01]  /*21140*/  LDL.LU R39, [R1+0x2d4] ;  /* 0x0002d40001277983 */ /* 0x000f620000300800 */
[----:B------:R-:W-:-:S03]  /*21150*/  ISETP.LT.OR P6, PT, R0, 0x2a, !P0 ;  /* 0x0000002a0000780c */ /* 0x000fc600047c1670 */
[----:B------:R-:W-:Y:S04]  /*21160*/  @!P5 STG.E.U8 desc[UR20][R28.64+0x20], R13 ;  /* 0x0000200d1c00d986 */ /* 0x000fe8000c101114 */
[----:B------:R0:W-:Y:S04]  /*21170*/  @!P3 STG.E.U8 desc[UR20][R30.64+0x28], R7 ;  /* 0x000028071e00b986 */ /* 0x0001e8000c101114 */
[----:B------:R1:W-:Y:S01]  /*21180*/  @!P2 STG.E.U8 desc[UR20][R30.64+0x29], R9 ;  /* 0x000029091e00a986 */ /* 0x0003e2000c101114 */
[----:B0-----:R-:W-:Y:S02]  /*21190*/  F2FP.SATFINITE.E4M3.F32.PACK_AB_MERGE_C R7, RZ, R2, RZ ;  /* 0x00000002ff07723e */ /* 0x001fe400048070ff */
[----:B-1----:R-:W-:-:S03]  /*211a0*/  F2FP.SATFINITE.E4M3.F32.PACK_AB_MERGE_C R9, RZ, R3, RZ ;  /* 0x00000003ff09723e */ /* 0x002fc600048070ff */
[----:B------:R0:W-:Y:S01]  /*211b0*/  @!P6 STG.E.U8 desc[UR20][R28.64+0x29], R7 ;  /* 0x000029071c00e986 */ /* 0x0001e2000c101114 */
[----:B---3--:R-:W-:-:S03]  /*211c0*/  FMUL R4, R38, UR22 ;  /* 0x0000001626047c20 */ /* 0x008fc60008400000 */
[----:B------:R-:W3:Y:S02]  /*211d0*/  LDL.LU R38, [R1+0x2d8] ;  /* 0x0002d80001267983 */ /* 0x000ee40000300800 */
[----:B------:R-:W-:Y:S01]  /*211e0*/  F2FP.SATFINITE.E4M3.F32.PACK_AB_MERGE_C R13, RZ, R4, RZ ;  /* 0x00000004ff0d723e */ /* 0x000fe200048070ff */
        /* <DEDUP_REMOVED lines=21> */
[----:B------:R-:W-:Y:S02]  /*21340*/  F2FP.SATFINITE.E4M3.F32.PACK_AB_MERGE_C R5, RZ, R5, RZ ;  /* 0x00000005ff05723e */ /* 0x000fe400048070ff */
        /* <DEDUP_REMOVED lines=204> */
[----:B------:R-:W-:Y:S01]  /*22010*/  F2FP.SATFINITE.E4M3.F32.PACK_AB_MERGE_C R9, RZ, R4, RZ ;  /* 0x00000004ff09723e */ /* 0x000fe200048070ff */
[----:B------:R-:W-:-:S02]  /*22020*/  FMUL R3, R39, UR22 ;  /* 0x0000001627037c20 */ /* 0x000fc40008400000 */
[----:B------:R-:W5:Y:S04]  /*22030*/  LDL.LU R39, [R1+0x394] ;  /* 0x0003940001277983 */ /* 0x000f680000300800 */
[----:B------:R-:W-:Y:S04]  /*22040*/  @!P6 STG.E.U8 desc[UR20][R28.64+0x81], R5 ;  /* 0x000081051c00e986 */ /* 0x000fe8000c101114 */
[----:B------:R-:W-:Y:S04]  /*22050*/  @!P5 STG.E.U8 desc[UR20][R28.64+0x80], R13 ;  /* 0x0000800d1c00d986 */ /* 0x000fe8000c101114 */
[----:B------:R0:W-:Y:S04]  /*22060*/  @!P3 STG.E.U8 desc[UR20][R30.64+0x88], R7 ;  /* 0x000088071e00b986 */ /* 0x0001e8000c101114 */
[----:B------:R1:W-:Y:S01]  /*22070*/  @!P2 STG.E.U8 desc[UR20][R30.64+0x89], R9 ;  /* 0x000089091e00a986 */ /* 0x0003e2000c101114 */
[----:B0-----:R-:W-:-:S02]  /*22080*/  F2FP.SATFINITE.E4M3.F32.PACK_AB_MERGE_C R7, RZ, R2, RZ ;  /* 0x00000002ff07723e */ /* 0x001fc400048070ff */
[----:B-1----:R-:W-:Y:S01]  /*22090*/  F2FP.SATFINITE.E4M3.F32.PACK_AB_MERGE_C R9, RZ, R3, RZ ;  /* 0x00000003ff09723e */ /* 0x002fe200048070ff */
[----:B---3--:R-:W-:Y:S02]  /*220a0*/  FMUL R4, R38, UR22 ;  /* 0x0000001626047c20 */ /* 0x008fe40008400000 */
[----:B------:R-:W3:Y:S03]  /*220b0*/  LDL.LU R38, [R1+0x398] ;  /* 0x0003980001267983 */ /* 0x000ee60000300800 */
[----:B------:R-:W-:Y:S01]  /*220c0*/  F2FP.SATFINITE.E4M3.F32.PACK_AB_MERGE_C R13, RZ, R4, RZ ;  /* 0x00000004ff0d723e */ /* 0x000fe200048070ff */
[----:B------:R-:W-:Y:S02]  /*220d0*/  FMUL R5, R37, UR22 ;  /* 0x0000001625057c20 */ /* 0x000fe40008400000 */
[----:B------:R-:W3:Y:S01]  /*220e0*/  LDL.LU R37, [R1+0x39c] ;  /* 0x00039c0001257983 */ /* 0x000ee20000300800 */
[----:B------:R-:W-:-:S03]  /*220f0*/  FMUL R2, R36, UR22 ;  /* 0x0000001624027c20 */ /* 0x000fc60008400000 */
[----:B------:R-:W3:Y:S01]  /*22100*/  LDL.LU R36, [R1+0x3a0] ;  /* 0x0003a00001247983 */ /* 0x000ee20000300800 */
[----:B--2---:R-:W-:-:S03]  /*22110*/  FMUL R3, R35, UR22 ;  /* 0x0000001623037c20 */ /* 0x004fc60008400000 */
[----:B------:R-:W2:Y:S01]  /*22120*/  LDL.LU R35, [R1+0x3a4] ;  /* 0x0003a40001237983 */ /* 0x000ea20000300800 */
[----:B------:R-:W-:Y:S01]  /*22130*/  F2FP.SATFINITE.E4M3.F32.PACK_AB_MERGE_C R15, RZ, R5, RZ ;  /* 0x00000005ff0f723e */ /* 0x000fe200048070ff */
        /* <DEDUP_REMOVED lines=10> */
[----:B------:R-:W-:Y:S01]  /*221e0*/  @!P5 STG.E.U8 desc[UR20][R28.64+0x88], R11 ;  /* 0x0000880b1c00d986 */ /* 0x000fe2000c101114 */
[----:B------:R-:W-:-:S03]  /*221f0*/  ISETP.LT.OR P5, PT, R0, 0x91, !P0 ;  /* 0x000000910000780c */ /* 0x000fc600047a1670 */
[----:B------:R1:W-:Y:S01]  /*22200*/  @!P3 STG.E.U8 desc[UR20][R30.64+0x90], R9 ;  /* 0x000090091e00b986 */ /* 0x0003e2000c101114 */
[C---:B------:R-:W-:Y:S02]  /*22210*/  ISETP.LT.OR P3, PT, R0.reuse, 0x99, !P1 ;  /* 0x000000990000780c */ /* 0x040fe40004f61670 */
[----:B0-----:R-:W-:Y:S01]  /*22220*/  F2FP.SATFINITE.E4M3.F32.PACK_AB_MERGE_C R7, RZ, R2, RZ ;  /* 0x00000002ff07723e */ /* 0x001fe200048070ff */
[----:B------:R-:W-:Y:S01]  /*22230*/  @!P2 STG.E.U8 desc[UR20][R30.64+0x91], R13 ;  /* 0x0000910d1e00a986 */ /* 0x000fe2000c101114 */
[----:B------:R-:W-:Y:S02]  /*22240*/  ISETP.LT.OR P2, PT, R0, 0x9a, !P1 ;  /* 0x0000009a0000780c */ /* 0x000fe40004f41670 */
        /* <DEDUP_REMOVED lines=86> */
[----:B------:R-:W-:Y:S01]  /*227b0*/  FMUL R2, R39, UR22 ;  /* 0x0000001627027c20 */ /* 0x000fe20008400000 */
[----:B------:R-:W-:Y:S02]  /*227c0*/  ISETP.LT.OR P6, PT, R0, 0xba, !P0 ;  /* 0x000000ba0000780c */ /* 0x000fe400047c1670 */
[----:B------:R-:W5:Y:S02]  /*227d0*/  LDL.LU R39, [R1+0x3f4] ;  /* 0x0003f40001277983 */ /* 0x000f640000300800 */
[----:B0-----:R-:W-:Y:S02]  /*227e0*/  F2FP.SATFINITE.E4M3.F32.PACK_AB_MERGE_C R7, RZ, R2, RZ ;  /* 0x00000002ff07723e */ /* 0x001fe400048070ff */
        /* <DEDUP_REMOVED lines=28> */
[C---:B------:R-:W-:Y:S02]  /*229b0*/  ISETP.LT.OR P2, PT, R0.reuse, 0xca, !P1 ;  /* 0x000000ca0000780c */ /* 0x040fe40004f41670 */
[----:B0-----:R-:W-:Y:S02]  /*229c0*/  F2FP.SATFINITE.E4M3.F32.PACK_AB_MERGE_C R7, RZ, R2, RZ ;  /* 0x00000002ff07723e */ /* 0x001fe400048070ff */
[----:B-1----:R-:W-:Y:S01]  /*229d0*/  F2FP.SATFINITE.E4M3.F32.PACK_AB_MERGE_C R9, RZ, R3, RZ ;  /* 0x00000003ff09723e */ /* 0x002fe200048070ff */
[----:B------:R-:W-:Y:S02]  /*229e0*/  FMUL R2, R41, UR22 ;  /* 0x0000001629027c20 */ /* 0x000fe40008400000 */
[----:B------:R0:W-:Y:S01]  /*229f0*/  @!P6 STG.E.U8 desc[UR20][R28.64+0xc1], R7 ;  /* 0x0000c1071c00e986 */ /* 0x0001e2000c101114 */
[----:B------:R-:W-:-:S03]  /*22a00*/  ISETP.LT.OR P6, PT, R0, 0xca, !P0 ;  /* 0x000000ca0000780c */ /* 0x000fc600047c1670 */
[----:B------:R-:W5:Y:S01]  /*22a10*/  LDL.LU R41, [R1+0x410] ;  /* 0x0004100001297983 */ /* 0x000f620000300800 */
[----:B------:R-:W-:Y:S01]  /*22a20*/  F2FP.SATFINITE.E4M3.F32.PACK_AB_MERGE_C R13, RZ, R4, RZ ;  /* 0x00000004ff0d723e */ /* 0x000fe200048070ff */
[----:B------:R-:W-:Y:S02]  /*22a30*/  FMUL R3, R39, UR22 ;  /* 0x0000001627037c20 */ /* 0x000fe40008400000 */
[----:B------:R-:W5:Y:S01]  /*22a40*/  LDL.LU R39, [R1+0x414] ;  /* 0x0004140001277983 */ /* 0x000f620000300800 */
[----:B0-----:R-:W-:-:S03]  /*22a50*/  F2FP.SATFINITE.E4M3.F32.PACK_AB_MERGE_C R7, RZ, R2, RZ ;  /* 0x00000002ff07723e */ /* 0x001fc600048070ff */
        /* <DEDUP_REMOVED lines=21> */
[C---:B------:R-:W-:Y:S01]  /*22bb0*/  ISETP.LT.OR P3, PT, R0.reuse, 0xd1, !P1 ;  /* 0x000000d10000780c */ /* 0x040fe20004f61670 */
[----:B------:R-:W5:Y:S01]  /*22bc0*/  LDL.LU R42, [R1+0x430] ;  /* 0x00043000012a7983 */ /* 0x000f620000300800 */
[C---:B------:R-:W-:Y:S02]  /*22bd0*/  ISETP.LT.OR P2, PT, R0.reuse, 0xd2, !P1 ;  /* 0x000000d20000780c */ /* 0x040fe40004f41670 */
[----:B------:R-:W-:Y:S02]  /*22be0*/  ISETP.LT.OR P6, PT, R0, 0xd2, !P0 ;  /* 0x000000d20000780c */ /* 0x000fe400047c1670 */
[----:B------:R-:W-:-:S05]  /*22bf0*/  F2FP.SATFINITE.E4M3.F32.PACK_AB_MERGE_C R5, RZ, R5, RZ ;  /* 0x00000005ff05723e */ /* 0x000fca00048070ff */
[----:B------:R0:W-:Y:S01]  /*22c00*/  @!P5 STG.E.U8 desc[UR20][R28.64+0xc8], R5 ;  /* 0x0000c8051c00d986 */ /* 0x0001e2000c101114 */
[----:B------:R-:W-:-:S03]  /*22c10*/  ISETP.LT.OR P5, PT, R0, 0xd1, !P0 ;  /* 0x000000d10000780c */ /* 0x000fc600047a1670 */
[----:B------:R-:W-:Y:S01]  /*22c20*/  @!P3 STG.E.U8 desc[UR20][R30.64+0xd0], R9 ;  /* 0x0000d0091e00b986 */ /* 0x000fe2000c101114 */
[----:B------:R-:W-:-:S03]  /*22c30*/  ISETP.LT.OR P3, PT, R0, 0xd9, !P1 ;  /* 0x000000d90000780c */ /* 0x000fc60004f61670 */
[----:B------:R1:W-:Y:S01]  /*22c40*/  @!P2 STG.E.U8 desc[UR20][R30.64+0xd1], R11 ;  /* 0x0000d10b1e00a986 */ /* 0x0003e2000c101114 */
[----:B0-----:R-:W-:Y:S02]  /*22c50*/  F2FP.SATFINITE.E4M3.F32.PACK_AB_MERGE_C R5, RZ, R3, RZ ;  /* 0x00000003ff05723e */ /* 0x001fe400048070ff */
[----:B------:R-:W-:-:S03]  /*22c60*/  ISETP.LT.OR P2, PT, R0, 0xda, !P1 ;  /* 0x000000da0000780c */ /* 0x000fc60004f41670 */
[----:B------:R-:W-:Y:S01]  /*22c70*/  @!P6 STG.E.U8 desc[UR20][R28.64+0xd1], R5 ;  /* 0x0000d1051c00e986 */ /* 0x000fe2000c101114 */
[----:B-1----:R-:W-:Y:S02]  /*22c80*/  F2FP.SATFINITE.E4M3.F32.PACK_AB_MERGE_C R11, RZ, R2, RZ ;  /* 0x00000002ff0b723e */ /* 0x002fe400048070ff */
[----:B------:R-:W-:Y:S01]  /*22c90*/  ISETP.LT.OR P6, PT, R0, 0xda, !P0 ;  /* 0x000000da0000780c */ /* 0x000fe200047c1670 */
[----:B------:R-:W-:Y:S02]  /*22ca0*/  FMUL R2, R41, UR22 ;  /* 0x0000001629027c20 */ /* 0x000fe40008400000 */
[----:B------:R-:W5:Y:S01]  /*22cb0*/  LDL.LU R41, [R1+0x434] ;  /* 0x0004340001297983 */ /* 0x000f620000300800 */
[----:B------:R-:W-:-:S03]  /*22cc0*/  FMUL R3, R39, UR22 ;  /* 0x0000001627037c20 */ /* 0x000fc60008400000 */
[----:B------:R-:W5:Y:S01]  /*22cd0*/  LDL.LU R39, [R1+0x438] ;  /* 0x0004380001277983 */ /* 0x000f620000300800 */
[----:B------:R-:W-:-:S03]  /*22ce0*/  F2FP.SATFINITE.E4M3.F32.PACK_AB_MERGE_C R9, RZ, R4, RZ ;  /* 0x00000004ff09723e */ /* 0x000fc600048070ff */
        /* <DEDUP_REMOVED lines=12> */
[----:B------:R-:W3:Y:S02]  /*22db0*/  LDL.LU R36, [R1+0x444] ;  /* 0x0004440001247983 */ /* 0x000ee40000300800 */
[----:B0-----:R-:W-:Y:S01]  /*22dc0*/  F2FP.SATFINITE.E4M3.F32.PACK_AB_MERGE_C R7, RZ, R2, RZ ;  /* 0x00000002ff07723e */ /* 0x001fe200048070ff */
[----:B--2---:R-:W-:Y:S02]  /*22dd0*/  FMUL R3, R35, UR22 ;  /* 0x0000001623037c20 */ /* 0x004fe40008400000 */
        /* <DEDUP_REMOVED lines=15> */
[----:B------:R-:W-:Y:S02]  /*22ed0*/  F2FP.SATFINITE.E4M3.F32.PACK_AB_MERGE_C R5, RZ, R5, RZ ;  /* 0x00000005ff05723e */ /* 0x000fe400048070ff */
[----:B0-----:R-:W-:Y:S01]  /*22ee0*/  F2FP.SATFINITE.E4M3.F32.PACK_AB_MERGE_C R11, RZ, R4, RZ ;  /* 0x00000004ff0b723e */ /* 0x001fe200048070ff */
[----:B------:R0:W-:Y:S01]  /*22ef0*/  @!P6 STG.E.U8 desc[UR20][R28.64+0xe1], R7 ;  /* 0x0000e1071c00e986 */ /* 0x0001e2000c101114 */
[C---:B------:R-:W-:Y:S02]  /*22f00*/  ISETP.LT.OR P6, PT, R0.reuse, 0xea, !P0 ;  /* 0x000000ea0000780c */ /* 0x040fe400047c1670 */
[----:B-1----:R-:W-:Y:S01]  /*22f10*/  F2FP.SATFINITE.E4M3.F32.PACK_AB_MERGE_C R9, RZ, R3, RZ ;  /* 0x00000003ff09723e */ /* 0x002fe200048070ff */
[----:B------:R1:W-:Y:S01]  /*22f20*/  @!P5 STG.E.U8 desc[UR20][R28.64+0xe0], R5 ;  /* 0x0000e0051c00d986 */ /* 0x0003e2000c101114 */
[----:B------:R-:W-:-:S03]  /*22f30*/  ISETP.LT.OR P5, PT, R0, 0xe9, !P0 ;  /* 0x000000e90000780c */ /* 0x000fc600047a1670 */
[----:B------:R-:W-:Y:S01]  /*22f40*/  @!P2 STG.E.U8 desc[UR20][R30.64+0xe9], R11 ;  /* 0x0000e90b1e00a986 */ /* 0x000fe2000c101114 */
[----:B------:R-:W-:Y:S01]  /*22f50*/  ISETP.LT.OR P2, PT, R0, 0xf2, !P1 ;  /* 0x000000f20000780c */ /* 0x000fe20004f41670 */
[----:B------:R-:W-:Y:S02]  /*22f60*/  FMUL R3, R42, UR22 ;  /* 0x000000162a037c20 */ /* 0x000fe40008400000 */
[----:B------:R3:W-:Y:S01]  /*22f70*/  @!P3 STG.E.U8 desc[UR20][R30.64+0xe8], R9 ;  /* 0x0000e8091e00b986 */ /* 0x0007e2000c101114 */
[----:B------:R-:W-:Y:S01]  /*22f80*/  ISETP.LT.OR P3, PT, R0, 0xf1, !P1 ;  /* 0x000000f10000780c */ /* 0x000fe20004f61670 */
[----:B------:R-:W-:Y:S01]  /*22f90*/  FMUL R4, R39, UR22 ;  /* 0x0000001627047c20 */ /* 0x000fe20008400000 */
[----:B------:R-:W-:Y:S01]  /*22fa0*/  F2FP.SATFINITE.E4M3.F32.PACK_AB_MERGE_C R13, RZ, R2, RZ ;  /* 0x00000002ff0d723e */ /* 0x000fe200048070ff */
[----:B------:R-:W-:Y:S01]  /*22fb0*/  FMUL R2, R41, UR22 ;  /* 0x0000001629027c20 */ /* 0x000fe20008400000 */
[----:B------:R-:W-:Y:S02]  /*22fc0*/  F2FP.SATFINITE.E4M3.F32.PACK_AB_MERGE_C R3, RZ, R3, RZ ;  /* 0x00000003ff03723e */ /* 0x000fe400048070ff */
[----:B0-----:R-:W-:-:S02]  /*22fd0*/  F2FP.SATFINITE.E4M3.F32.PACK_AB_MERGE_C R7, RZ, R4, RZ ;  /* 0x00000004ff07723e */ /* 0x001fc400048070ff */
[----:B-1----:R-:W-:Y:S01]  /*22fe0*/  F2FP.SATFINITE.E4M3.F32.PACK_AB_MERGE_C R5, RZ, R2, RZ ;  /* 0x00000002ff05723e */ /* 0x002fe200048070ff */
[----:B------:R-:W-:Y:S01]  /*22ff0*/  @!P5 STG.E.U8 desc[UR20][R28.64+0xe8], R13 ;  /* 0x0000e80d1c00d986 */ /* 0x000fe2000c101114 */
[----:B------:R-:W-:-:S03]  /*23000*/  ISETP.LT.OR P5, PT, R0, 0xf1, !P0 ;  /* 0x000000f10000780c */ /* 0x000fc600047a1670 */
[----:B------:R-:W-:Y:S01]  /*23010*/  @!P6 STG.E.U8 desc[UR20][R28.64+0xe9], R3 ;  /* 0x0000e9031c00e986 */ /* 0x000fe2000c101114 */
[----:B------:R-:W-:-:S03]  /*23020*/  ISETP.LT.OR P6, PT, R0, 0xf2, !P0 ;  /* 0x000000f20000780c */ /* 0x000fc600047c1670 */
[----:B------:R0:W-:Y:S01]  /*23030*/  @!P2 STG.E.U8 desc[UR20][R30.64+0xf1], R7 ;  /* 0x0000f1071e00a986 */ /* 0x0001e2000c101114 */
[C---:B------:R-:W-:Y:S02]  /*23040*/  ISETP.LT.OR P2, PT, R0.reuse, 0xf9, !P1 ;  /* 0x000000f90000780c */ /* 0x040fe40004f41670 */
[C---:B------:R-:W-:Y:S01]  /*23050*/  ISETP.LT.OR P1, PT, R0.reuse, 0xfa, !P1 ;  /* 0x000000fa0000780c */ /* 0x040fe20004f21670 */
[----:B------:R5:W-:Y:S01]  /*23060*/  @!P3 STG.E.U8 desc[UR20][R30.64+0xf0], R5 ;  /* 0x0000f0051e00b986 */ /* 0x000be2000c101114 */
[C---:B------:R-:W-:Y:S02]  /*23070*/  ISETP.LT.OR P3, PT, R0.reuse, 0xf9, !P0 ;  /* 0x000000f90000780c */ /* 0x040fe40004761670 */
[----:B------:R-:W-:Y:S01]  /*23080*/  ISETP.LT.OR P0, PT, R0, 0xfa, !P0 ;  /* 0x000000fa0000780c */ /* 0x000fe20004701670 */
[----:B---3--:R-:W-:-:S05]  /*23090*/  FMUL R2, R38, UR22 ;  /* 0x0000001626027c20 */ /* 0x008fca0008400000 */
[----:B------:R-:W-:-:S05]  /*230a0*/  F2FP.SATFINITE.E4M3.F32.PACK_AB_MERGE_C R9, RZ, R2, RZ ;  /* 0x00000002ff09723e */ /* 0x000fca00048070ff */
[----:B------:R1:W-:Y:S01]  /*230b0*/  @!P5 STG.E.U8 desc[UR20][R28.64+0xf0], R9 ;  /* 0x0000f0091c00d986 */ /* 0x0003e2000c101114 */
[----:B------:R-:W-:Y:S01]  /*230c0*/  FMUL R0, R37, UR22 ;  /* 0x0000001625007c20 */ /* 0x000fe20008400000 */
[----:B------:R-:W-:-:S04]  /*230d0*/  FMUL R2, R36, UR22 ;  /* 0x0000001624027c20 */ /* 0x000fc80008400000 */
[----:B0-----:R-:W-:Y:S01]  /*230e0*/  F2FP.SATFINITE.E4M3.F32.PACK_AB_MERGE_C R7, RZ, R0, RZ ;  /* 0x00000000ff07723e */ /* 0x001fe200048070ff */
[----:B--2---:R-:W-:Y:S01]  /*230f0*/  FMUL R3, R35, UR22 ;  /* 0x0000001623037c20 */ /* 0x004fe20008400000 */
[----:B------:R-:W-:-:S04]  /*23100*/  F2FP.SATFINITE.E4M3.F32.PACK_AB_MERGE_C R11, RZ, R2, RZ ;  /* 0x00000002ff0b723e */ /* 0x000fc800048070ff */
[----:B------:R-:W-:Y:S01]  /*23110*/  F2FP.SATFINITE.E4M3.F32.PACK_AB_MERGE_C R3, RZ, R3, RZ ;  /* 0x00000003ff03723e */ /* 0x000fe200048070ff */
[----:B------:R1:W-:Y:S04]  /*23120*/  @!P6 STG.E.U8 desc[UR20][R28.64+0xf1], R7 ;  /* 0x0000f1071c00e986 */ /* 0x0003e8000c101114 */
[----:B------:R1:W-:Y:S04]  /*23130*/  @!P2 STG.E.U8 desc[UR20][R30.64+0xf8], R11 ;  /* 0x0000f80b1e00a986 */ /* 0x0003e8000c101114 */
[----:B------:R1:W-:Y:S01]  /*23140*/  @!P1 STG.E.U8 desc[UR20][R30.64+0xf9], R3 ;  /* 0x0000f9031e009986 */ /* 0x0003e2000c101114 */
[----:B----4-:R-:W-:Y:S01]  /*23150*/  FMUL R4, R33, UR22 ;  /* 0x0000001621047c20 */ /* 0x010fe20008400000 */
[----:B-----5:R-:W-:-:S04]  /*23160*/  FMUL R5, R32, UR22 ;  /* 0x0000001620057c20 */ /* 0x020fc80008400000 */
[----:B------:R-:W-:Y:S02]  /*23170*/  F2FP.SATFINITE.E4M3.F32.PACK_AB_MERGE_C R13, RZ, R4, RZ ;  /* 0x00000004ff0d723e */ /* 0x000fe400048070ff */
[----:B------:R-:W-:-:S03]  /*23180*/  F2FP.SATFINITE.E4M3.F32.PACK_AB_MERGE_C R5, RZ, R5, RZ ;  /* 0x00000005ff05723e */ /* 0x000fc600048070ff */
[----:B------:R1:W-:Y:S04]  /*23190*/  @!P3 STG.E.U8 desc[UR20][R28.64+0xf8], R13 ;  /* 0x0000f80d1c00b986 */ /* 0x0003e8000c101114 */
[----:B------:R1:W-:Y:S02]  /*231a0*/  @!P0 STG.E.U8 desc[UR20][R28.64+0xf9], R5 ;  /* 0x0000f9051c008986 */ /* 0x0003e4000c101114 */
.L_x_545:
[----:B------:R-:W-:Y:S05]  /*231b0*/  BSYNC B0 ;  /* 0x0000000000007941 */ /* 0x000fea0003800000 */
.L_x_31:
[----:B-12---:R-:W2:Y:S04]  /*231c0*/  LDL.LU R3, [R1+0x454] ;  /* 0x0004540001037983 */ /* 0x006ea80000300800 */
[----:B------:R-:W2:Y:S01]  /*231d0*/  LDL.LU R2, [R1+0x458] ;  /* 0x0004580001027983 */ /* 0x000ea20000300800 */
[----:B------:R-:W-:Y:S01]  /*231e0*/  ULDC UR6, c[0x0][0xc] ;  /* 0x0000030000067ab9 */ /* 0x000fe20000000800 */
[----:B------:R-:W-:Y:S01]  /*231f0*/  ULDC UR7, c[0x0][0x10] ;  /* 0x0000040000077ab9 */ /* 0x000fe20000000800 */
[----:B---34-:R-:W2:Y:S01]  /*23200*/  LDC R5, c[0x0][0x14] ;  /* 0x00000500ff057b82 */ /* 0x018ea20000000800 */
[----:B------:R-:W-:Y:S01]  /*23210*/  UIMAD.WIDE.U32 UR6, UR6, UR7, URZ ;  /* 0x00000007060672a5 */ /* 0x000fe2000f8e003f */
[----:B-----5:R-:W-:Y:S01]  /*23220*/  PRMT R0, RZ, 0x7610, R0 ;  /* 0x00007610ff007816 */ /* 0x020fe20000000000 */
[----:B------:R-:W-:-:S04]  /*23230*/  UMOV UR10, 0xffffffff ;  /* 0xffffffff000a7882 */ /* 0x000fc80000000000 */
[----:B--2---:R-:W-:-:S04]  /*23240*/  IMAD.WIDE.U32 R2, R5, UR6, R2 ;  /* 0x0000000605027c25 */ /* 0x004fc8000f8e0002 */
[----:B------:R-:W-:Y:S01]  /*23250*/  IMAD R5, R5, UR7, RZ ;  /* 0x0000000705057c24 */ /* 0x000fe2000f8e02ff */
[----:B------:R-:W-:Y:S01]  /*23260*/  ULDC.64 UR6, c[0x0][0x650] ;  /* 0x0001940000067ab9 */ /* 0x000fe20000000a00 */
[----:B------:R-:W-:Y:S01]  /*23270*/  IMAD.MOV.U32 R11, RZ, RZ, R2 ;  /* 0x000000ffff0b7224 */ /* 0x000fe200078e0002 */
[----:B------:R-:W-:Y:S01]  /*23280*/  ISETP.GE.U32.AND P0, PT, R2, UR6, PT ;  /* 0x0000000602007c0c */ /* 0x000fe2000bf06070 */
[----:B------:R-:W-:Y:S02]  /*23290*/  IMAD.IADD R13, R3, 0x1, R5 ;  /* 0x00000001030d7824 */ /* 0x000fe400078e0205 */
[----:B------:R-:W-:-:S03]  /*232a0*/  IMAD.MOV.U32 R2, RZ, RZ, -0x1 ;  /* 0xffffffffff027424 */ /* 0x000fc600078e00ff */
[----:B------:R1:W-:Y:S01]  /*232b0*/  STL [R1+0x454], R13 ;  /* 0x0004540d01007387 */ /* 0x0003e20000100800 */
[----:B------:R-:W-:-:S03]  /*232c0*/  ISETP.GE.U32.AND.EX P0, PT, R13, UR7, PT, P0 ;  /* 0x000000070d007c0c */ /* 0x000fc6000bf06100 */
[----:B------:R1:W-:Y:S04]  /*232d0*/  STL [R1+0x458], R11 ;  /* 0x0004580b01007387 */ /* 0x0003e80000100800 */
[----:B------:R1:W-:Y:S06]  /*232e0*/  STL [R1+0x45c], R2 ;  /* 0x00045c0201007387 */ /* 0x0003ec0000100800 */
[----:B------:R-:W-:Y:S05]  /*232f0*/  @P0 BRA `(.L_x_546) ;  /* 0x0000000400740947 */ /* 0x000fea0003800000 */
[----:B------:R-:W2:Y:S01]  /*23300*/  S2R R8, SR_CTAID.X ;  /* 0x0000000000087919 */ /* 0x000ea20000002500 */
[----:B------:R-:W-:Y:S01]  /*23310*/  ULDC.64 UR16, c[0x0][0x628] ;  /* 0x00018a0000107ab9 */ /* 0x000fe20000000a00 */
[----:B------:R-:W3:Y:S01]  /*23320*/  LDC R9, c[0x0][0x144] ;  /* 0x00005100ff097b82 */ /* 0x000ee20000000800 */
[----:B------:R-:W-:Y:S01]  /*23330*/  ULDC UR6, c[0x0][0x150] ;  /* 0x0000540000067ab9 */ /* 0x000fe20000000800 */
[----:B------:R-:W4:Y:S01]  /*23340*/  S2R R12, SR_CTAID.Y ;  /* 0x00000000000c7919 */ /* 0x000f220000002600 */
[----:B------:R-:W-:Y:S01]  /*23350*/  ISETP.NE.U32.AND P0, PT, RZ, UR16, PT ;  /* 0x00000010ff007c0c */ /* 0x000fe2000bf05070 */
[----:B------:R-:W-:Y:S01]  /*23360*/  ULDC UR18, c[0x0][0x630] ;  /* 0x00018c0000127ab9 */ /* 0x000fe20000000800 */
[----:B------:R-:W-:Y:S02]  /*23370*/  R2UR UR14, R11 ;  /* 0x000000000b0e72ca */ /* 0x000fe400000e0000 */
[----:B------:R-:W-:Y:S01]  /*23380*/  ISETP.NE.AND.EX P0, PT, RZ, UR17, PT, P0 ;  /* 0x00000011ff007c0c */ /* 0x000fe2000bf05300 */
[----:B0-----:R-:W0:Y:S01]  /*23390*/  LDC.64 R6, c[0x0][0x620] ;  /* 0x00018800ff067b82 */ /* 0x001e220000000a00 */
[----:B------:R-:W-:-:S02]  /*233a0*/  R2UR UR15, R13 ;  /* 0x000000000d0f72ca */ /* 0x000fc400000e0000 */
[----:B--2---:R-:W-:-:S05]  /*233b0*/  I2FP.F32.U32 R0, R8 ;  /* 0x0000000800007245 */ /* 0x004fca0000201000 */
[----:B------:R-:W-:-:S06]  /*233c0*/  FMUL R0, R0, UR6 ;  /* 0x0000000600007c20 */ /* 0x000fcc0008400000 */
[----:B------:R-:W2:Y:S01]  /*233d0*/  F2I.U32.TRUNC.NTZ R0, R0 ;  /* 0x0000000000007305 */ /* 0x000ea2000020f000 */
[----:B----4-:R-:W-:Y:S05]  /*233e0*/  @!P0 BRA `(.L_x_547) ;  /* 0x0000000000308947 */ /* 0x010fea0003800000 */
        /* <DEDUP_REMOVED lines=12> */
.L_x_547:
[----:B------:R-:W-:Y:S01]  /*234b0*/  USHF.R.U64 UR10, UR14, UR18, UR15 ;  /* 0x000000120e0a7299 */ /* 0x000fe2000800120f */
[----:B------:R-:W4:Y:S01]  /*234c0*/  LDC.64 R20, c[0x0][0x640] ;  /* 0x00019000ff147b82 */ /* 0x000f220000000a00 */
[----:B------:R-:W-:Y:S01]  /*234d0*/  USHF.R.U32.HI UR6, URZ, UR18, UR15 ;  /* 0x000000123f067299 */ /* 0x000fe2000801160f */
[----:B--2---:R-:W-:Y:S02]  /*234e0*/  IMAD.MOV R10, RZ, RZ, -R0 ;  /* 0x000000ffff0a7224 */ /* 0x004fe400078e0a00 */
[----:B-1----:R-:W-:Y:S01]  /*234f0*/  IMAD.MOV.U32 R2, RZ, RZ, R11 ;  /* 0x000000ffff027224 */ /* 0x002fe200078e000b */
[----:B------:R-:W-:Y:S01]  /*23500*/  IADD3 R5, P0, RZ, -UR10, RZ ;  /* 0x8000000aff057c10 */ /* 0x000fe2000ff1e0ff */
[----:B---3--:R-:W-:Y:S02]  /*23510*/  IMAD R17, R9, R10, R8 ;  /* 0x0000000a09117224 */ /* 0x008fe400078e0208 */
[----:B------:R-:W1:Y:S02]  /*23520*/  LDC R4, c[0x0][0x618] ;  /* 0x00018600ff047b82 */ /* 0x000e640000000800 */
[----:B------:R-:W-:Y:S01]  /*23530*/  IMAD.X R3, RZ, RZ, ~UR6, P0 ;  /* 0x80000006ff037e24 */ /* 0x000fe200080e06ff */
[----:B------:R-:W-:-:S03]  /*23540*/  ULDC UR6, c[0x0][0x154] ;  /* 0x0000550000067ab9 */ /* 0x000fc60000000800 */
[-C--:B0-----:R-:W-:Y:S02]  /*23550*/  IMAD R0, R3, R6.reuse, RZ ;  /* 0x0000000603007224 */ /* 0x081fe400078e02ff */
[----:B------:R-:W0:Y:S01]  /*23560*/  LDC R14, c[0x0][0x608] ;  /* 0x00018200ff0e7b82 */ /* 0x000e220000000800 */
[----:B------:R-:W-:Y:S02]  /*23570*/  IMAD.MOV.U32 R3, RZ, RZ, R13 ;  /* 0x000000ffff037224 */ /* 0x000fe400078e000d */
[----:B------:R-:W-:-:S05]  /*23580*/  IMAD.WIDE.U32 R2, R5, R6, R2 ;  /* 0x0000000605027225 */ /* 0x000fca00078e0002 */
[----:B------:R-:W2:Y:S01]  /*23590*/  LDC R18, c[0x0][0x658] ;  /* 0x00019600ff127b82 */ /* 0x000ea20000000800 */
[----:B------:R-:W-:Y:S01]  /*235a0*/  IMAD R5, R5, R7, R0 ;  /* 0x0000000705057224 */ /* 0x000fe200078e0200 */
[----:B------:R-:W-:Y:S01]  /*235b0*/  I2FP.F32.U32 R0, R12 ;  /* 0x0000000c00007245 */ /* 0x000fe20000201000 */
[----:B------:R-:W-:Y:S01]  /*235c0*/  IMAD.MOV.U32 R7, RZ, RZ, 0x1 ;  /* 0x00000001ff077424 */ /* 0x000fe200078e00ff */
[----:B----4-:R-:W-:Y:S01]  /*235d0*/  ISETP.NE.U32.AND P0, PT, R20, RZ, PT ;  /* 0x000000ff1400720c */ /* 0x010fe20003f05070 */
[----:B------:R-:W-:Y:S02]  /*235e0*/  IMAD.IADD R3, R3, 0x1, R5 ;  /* 0x0000000103037824 */ /* 0x000fe400078e0205 */
[----:B------:R-:W-:Y:S01]  /*235f0*/  FMUL R0, R0, UR6 ;  /* 0x0000000600007c20 */ /* 0x000fe20008400000 */
[----:B------:R-:W3:Y:S01]  /*23600*/  LDC R15, c[0x0][0x148] ;  /* 0x00005200ff0f7b82 */ /* 0x000ee20000000800 */
[----:B------:R-:W-:Y:S01]  /*23610*/  ISETP.NE.AND.EX P0, PT, R21, RZ, PT, P0 ;  /* 0x000000ff1500720c */ /* 0x000fe20003f05300 */
[----:B------:R-:W-:Y:S01]  /*23620*/  IMAD.MOV.U32 R5, RZ, RZ, -0x1 ;  /* 0xffffffffff057424 */ /* 0x000fe200078e00ff */
[-CC-:B-1----:R-:W-:Y:S01]  /*23630*/  SHF.R.U64 R10, R2, R4.reuse, R3.reuse ;  /* 0x00000004020a7219 */ /* 0x182fe20000001203 */
[----:B------:R1:W4:Y:S01]  /*23640*/  F2I.U32.TRUNC.NTZ R13, R0 ;  /* 0x00000000000d7305 */ /* 0x000322000020f000 */
[----:B------:R-:W-:-:S03]  /*23650*/  SHF.R.U32.HI R3, RZ, R4, R3 ;  /* 0x00000004ff037219 */ /* 0x000fc60000011603 */
[----:B------:R-:W1:Y:S01]  /*23660*/  LDC R16, c[0x0][0x600] ;  /* 0x00018000ff107b82 */ /* 0x000e620000000800 */
[-CC-:B0-----:R-:W-:Y:S02]  /*23670*/  SHF.R.U64 R8, R10, R14.reuse, R3.reuse ;  /* 0x0000000e0a087219 */ /* 0x181fe40000001203 */
[----:B------:R-:W-:-:S05]  /*23680*/  SHF.R.U32.HI R3, RZ, R14, R3 ;  /* 0x0000000eff037219 */ /* 0x000fca0000011603 */
[----:B------:R-:W0:Y:S01]  /*23690*/  LDC R22, c[0x0][0x648] ;  /* 0x00019200ff167b82 */ /* 0x000e220000000800 */
[-CC-:B--2---:R-:W-:Y:S02]  /*236a0*/  SHF.R.U64 R11, R8, R18.reuse, R3.reuse ;  /* 0x00000012080b7219 */ /* 0x184fe40000001203 */
[-C--:B------:R-:W-:Y:S02]  /*236b0*/  SHF.L.U32 R5, R5, R18.reuse, RZ ;  /* 0x0000001205057219 */ /* 0x080fe400000006ff */
[-C--:B------:R-:W-:Y:S01]  /*236c0*/  SHF.R.U32.HI R3, RZ, R18.reuse, R3 ;  /* 0x00000012ff037219 */ /* 0x080fe20000011603 */
[----:B------:R-:W-:Y:S01]  /*236d0*/  IMAD.MOV.U32 R2, RZ, RZ, R11 ;  /* 0x000000ffff027224 */ /* 0x000fe200078e000b */
[----:B------:R-:W-:Y:S01]  /*236e0*/  SHF.L.U32 R40, R7, R18, RZ ;  /* 0x0000001207287219 */ /* 0x000fe200000006ff */
[----:B------:R-:W2:Y:S01]  /*236f0*/  LDC R23, c[0x0][0x638] ;  /* 0x00018e00ff177b82 */ /* 0x000ea20000000800 */
[----:B------:R-:W-:-:S07]  /*23700*/  LOP3.LUT R19, RZ, R5, RZ, 0x33, !PT ;  /* 0x00000005ff137212 */ /* 0x000fce00078e33ff */
[----:B------:R-:W0:Y:S01]  /*23710*/  LDC R24, c[0x0][0x610] ;  /* 0x00018400ff187b82 */ /* 0x000e220000000800 */
[----:B----4-:R-:W-:Y:S05]  /*23720*/  @!P0 BRA `(.L_x_548) ;  /* 0x0000000000288947 */ /* 0x010fea0003800000 */
[----:B-1----:R-:W1:Y:S02]  /*23730*/  LDC R0, c[0x0][0x64c] ;  /* 0x00019300ff007b82 */ /* 0x002e640000000800 */
[----:B-1----:R-:W-:-:S05]  /*23740*/  IADD3 R7, P0, R11, R0, RZ ;  /* 0x000000000b077210 */ /* 0x002fca0007f1e0ff */
        /* <DEDUP_REMOVED lines=8> */
.L_x_548:
[----:B01----:R-:W-:Y:S01]  /*237d0*/  SHF.R.U64 R0, R2, R22, R3 ;  /* 0x0000001602007219 */ /* 0x003fe20000001203 */
[----:B------:R-:W-:Y:S01]  /*237e0*/  VIADD R5, R16, 0xffffffff ;  /* 0xffffffff10057836 */ /* 0x000fe20000000000 */
[----:B------:R-:W-:Y:S01]  /*237f0*/  LOP3.LUT R3, R8, R19, RZ, 0xc0, !PT ;  /* 0x0000001308037212 */ /* 0x000fe200078ec0ff */
[----:B------:R-:W-:Y:S02]  /*23800*/  IMAD.MOV R13, RZ, RZ, -R13 ;  /* 0x000000ffff0d7224 */ /* 0x000fe400078e0a0d */
[----:B------:R-:W-:Y:S02]  /*23810*/  IMAD.MOV R2, RZ, RZ, -R0 ;  /* 0x000000ffff027224 */ /* 0x000fe400078e0a00 */
[----:B------:R-:W-:Y:S01]  /*23820*/  IMAD R40, R40, R0, R3 ;  /* 0x0000000028287224 */ /* 0x000fe200078e0203 */
[----:B------:R-:W-:Y:S01]  /*23830*/  LOP3.LUT R3, R10, R5, RZ, 0xc0, !PT ;  /* 0x000000050a037212 */ /* 0x000fe200078ec0ff */
[----:B---3--:R-:W-:Y:S02]  /*23840*/  @P4 IMAD R17, R15, R13, R12 ;  /* 0x0000000d0f114224 */ /* 0x008fe400078e020c */
[----:B--2---:R-:W-:-:S02]  /*23850*/  IMAD R0, R2, R23, R11 ;  /* 0x0000001702007224 */ /* 0x004fc400078e020b */
[----:B------:R-:W-:Y:S02]  /*23860*/  IMAD.MOV.U32 R2, RZ, RZ, 0x1 ;  /* 0x00000001ff027424 */ /* 0x000fe400078e00ff */
[----:B------:R-:W-:Y:S02]  /*23870*/  IMAD R40, R40, R24, R17 ;  /* 0x0000001828287224 */ /* 0x000fe400078e0211 */
[----:B------:R-:W-:Y:S01]  /*23880*/  IMAD R3, R0, R16, R3 ;  /* 0x0000001000037224 */ /* 0x000fe200078e0203 */
[----:B------:R-:W-:-:S04]  /*23890*/  PRMT R0, R2, 0x7610, R0 ;  /* 0x0000761002007816 */ /* 0x000fc80000000000 */
[----:B------:R-:W-:Y:S02]  /*238a0*/  SEL R2, R3, R40, !P4 ;  /* 0x0000002803027207 */ /* 0x000fe40006000000 */
[----:B------:R-:W-:-:S03]  /*238b0*/  SEL R40, R40, R3, !P4 ;  /* 0x0000000328287207 */ /* 0x000fc60006000000 */
[----:B------:R2:W-:Y:S04]  /*238c0*/  STL [R1+0x45c], R2 ;  /* 0x00045c0201007387 */ /* 0x0005e80000100800 */
.L_x_546:
[----:B------:R-:W-:Y:S01]  /*238d0*/  UIADD3 UR5, UR9, UR5, URZ ;  /* 0x0000000509057290 */ /* 0x000fe2000fffe03f */
[----:B------:R3:W-:Y:S01]  /*238e0*/  STL [R1+0x460], R40 ;  /* 0x0004602801007387 */ /* 0x0007e20000100800 */
[----:B------:R-:W-:Y:S02]  /*238f0*/  LOP3.LUT P0, RZ, R0, 0xff, RZ, 0xc0, !PT ;  /* 0x000000ff00ff7812 */ /* 0x000fe4000780c0ff */
[----:B------:R-:W-:Y:S02]  /*23900*/  USHF.R.U32.HI UR6, URZ, 0x2, UR5 ;  /* 0x000000023f067899 */ /* 0x000fe40008011605 */
[----:B------:R-:W-:Y:S02]  /*23910*/  UISETP.GT.U32.AND UP0, UPT, UR5, 0x3, UPT ;  /* 0x000000030500788c */ /* 0x000fe4000bf04070 */
[----:B------:R-:W-:Y:S02]  /*23920*/  ULOP3.LUT UR6, UR6, 0x1, URZ, 0xc0, !UPT ;  /* 0x0000000106067892 */ /* 0x000fe4000f8ec03f */
[----:B------:R-:W-:-:S02]  /*23930*/  UISETP.LT.U32.AND UP0, UPT, UR9, 0x4, UP0 ;  /* 0x000000040900788c */ /* 0x000fc40008701070 */
[----:B------:R-:W-:Y:S02]  /*23940*/  UISETP.NE.U32.AND UP1, UPT, UR6, 0x1, UPT ;  /* 0x000000010600788c */ /* 0x000fe4000bf25070 */
[----:B------:R-:W-:Y:S02]  /*23950*/  USEL UR7, URZ, 0x1, !UP0 ;  /* 0x000000013f077887 */ /* 0x000fe4000c000000 */
[----:B------:R-:W-:Y:S02]  /*23960*/  UISETP.GT.U32.AND UP1, UPT, UR9, 0x3, !UP1 ;  /* 0x000000030900788c */ /* 0x000fe4000cf24070 */
[----:B------:R-:W-:Y:S02]  /*23970*/  ULOP3.LUT UR5, UR5, 0x3, URZ, 0xc0, !UPT ;  /* 0x0000000305057892 */ /* 0x000fe4000f8ec03f */
[----:B------:R-:W-:-:S04]  /*23980*/  USEL UR6, URZ, 0x1, !UP1 ;  /* 0x000000013f067887 */ /* 0x000fc8000c800000 */
[----:B------:R-:W-:Y:S01]  /*23990*/  ULOP3.LUT UR4, UR6, UR4, UR7, 0x96, !UPT ;  /* 0x0000000406047292 */ /* 0x000fe2000f8e9607 */
[----:B---3--:R-:W-:Y:S11]  /*239a0*/  @P0 BRA `(.L_x_549) ;  /* 0xfffffdd400a00947 */ /* 0x008ff6000383ffff */
[----:B------:R-:W-:Y:S05]  /*239b0*/  EXIT ;  /* 0x000000000000794d */ /* 0x000fea0003800000 */
.L_x_3:
[----:B------:R-:W2:Y:S01]  /*239c0*/  LDL R18, [R1+0x458] ;  /* 0x0004580001127983 */ /* 0x000ea20000100800 */
[----:B------:R-:W-:-:S03]  /*239d0*/  ULDC.64 UR4, c[0x0][0x650] ;  /* 0x0001940000047ab9 */ /* 0x000fc60000000a00 */
[----:B------:R-:W3:Y:S01]  /*239e0*/  LDL R19, [R1+0x454] ;  /* 0x0004540001137983 */ /* 0x000ee20000100800 */
[----:B------:R-:W-:Y:S01]  /*239f0*/  PRMT R0, RZ, 0x7610, R0 ;  /* 0x00007610ff007816 */ /* 0x000fe20000000000 */
[----:B------:R-:W-:Y:S02]  /*23a00*/  IMAD.MOV.U32 R5, RZ, RZ, -0x1 ;  /* 0xffffffffff057424 */ /* 0x000fe400078e00ff */
[----:B------:R-:W-:Y:S02]  /*23a10*/  IMAD.MOV.U32 R4, RZ, RZ, -0x1 ;  /* 0xffffffffff047424 */ /* 0x000fe400078e00ff */
[----:B------:R-:W-:Y:S01]  /*23a20*/  IMAD.MOV.U32 R10, RZ, RZ, -0x1 ;  /* 0xffffffffff0a7424 */ /* 0x000fe200078e00ff */
[----:B--2---:R-:W-:-:S04]  /*23a30*/  ISETP.GE.U32.AND P0, PT, R18, UR4, PT ;  /* 0x0000000412007c0c */ /* 0x004fc8000bf06070 */
[----:B---3--:R-:W-:-:S13]  /*23a40*/  ISETP.GE.U32.AND.EX P0, PT, R19, UR5, PT, P0 ;  /* 0x0000000513007c0c */ /* 0x008fda000bf06100 */
[----:B------:R-:W-:Y:S05]  /*23a50*/  @P0 BRA `(.L_x_550) ;  /* 0x0000000400600947 */ /* 0x000fea0003800000 */
[----:B------:R-:W0:Y:S01]  /*23a60*/  LDC.64 R12, c[0x0][0x628] ;  /* 0x00018a00ff0c7b82 */ /* 0x000e220000000a00 */
[----:B------:R-:W-:Y:S02]  /*23a70*/  IMAD.MOV.U32 R8, RZ, RZ, R18 ;  /* 0x000000ffff087224 */ /* 0x000fe400078e0012 */
[----:B------:R-:W-:-:S05]  /*23a80*/  IMAD.MOV.U32 R9, RZ, RZ, R19 ;  /* 0x000000ffff097224 */ /* 0x000fca00078e0013 */
[----:B------:R-:W1:Y:S08]  /*23a90*/  LDC R14, c[0x0][0x630] ;  /* 0x00018c00ff0e7b82 */ /* 0x000e700000000800 */
[----:B------:R-:W2:Y:S01]  /*23aa0*/  LDC.64 R16, c[0x0][0x620] ;  /* 0x00018800ff107b82 */ /* 0x000ea20000000a00 */
[----:B0-----:R-:W-:-:S04]  /*23ab0*/  ISETP.NE.U32.AND P0, PT, R12, RZ, PT ;  /* 0x000000ff0c00720c */ /* 0x001fc80003f05070 */
[----:B------:R-:W-:-:S13]  /*23ac0*/  ISETP.NE.AND.EX P0, PT, R13, RZ, PT, P0 ;  /* 0x000000ff0d00720c */ /* 0x000fda0003f05300 */
[----:B-12---:R-:W-:Y:S05]  /*23ad0*/  @!P0 BRA `(.L_x_551) ;  /* 0x0000000000288947 */ /* 0x006fea0003800000 */
[----:B------:R-:W0:Y:S02]  /*23ae0*/  LDC R0, c[0x0][0x634] ;  /* 0x00018d00ff007b82 */ /* 0x000e240000000800 */
[----:B0-----:R-:W-:-:S05]  /*23af0*/  IADD3 R9, P0, R18, R0, RZ ;  /* 0x0000000012097210 */ /* 0x001fca0007f1e0ff */
        /* <DEDUP_REMOVED lines=8> */
.L_x_551:
[-CC-:B------:R-:W-:Y:S01]  /*23b80*/  SHF.R.U64 R10, R8, R14.reuse, R9.reuse ;  /* 0x0000000e080a7219 */ /* 0x180fe20000001209 */
[----:B------:R-:W0:Y:S01]  /*23b90*/  LDC R6, c[0x0][0x618] ;  /* 0x00018600ff067b82 */ /* 0x000e220000000800 */
[----:B------:R-:W-:Y:S01]  /*23ba0*/  SHF.R.U32.HI R0, RZ, R14, R9 ;  /* 0x0000000eff007219 */ /* 0x000fe20000011609 */
[----:B------:R-:W-:Y:S01]  /*23bb0*/  ULDC UR4, c[0x0][0x150] ;  /* 0x0000540000047ab9 */ /* 0x000fe20000000800 */
[----:B------:R-:W-:Y:S01]  /*23bc0*/  IADD3 R3, P0, RZ, -R10, RZ ;  /* 0x8000000aff037210 */ /* 0x000fe20007f1e0ff */
[----:B------:R-:W-:Y:S01]  /*23bd0*/  IMAD.MOV.U32 R4, RZ, RZ, R18 ;  /* 0x000000ffff047224 */ /* 0x000fe200078e0012 */
[----:B------:R-:W-:Y:S01]  /*23be0*/  I2FP.F32.U32 R8, R2 ;  /* 0x0000000200087245 */ /* 0x000fe20000201000 */
[----:B------:R-:W-:Y:S02]  /*23bf0*/  IMAD.MOV.U32 R5, RZ, RZ, R19 ;  /* 0x000000ffff057224 */ /* 0x000fe400078e0013 */
[----:B------:R-:W1:Y:S01]  /*23c00*/  LDC.64 R20, c[0x0][0x640] ;  /* 0x00019000ff147b82 */ /* 0x000e620000000a00 */
[----:B------:R-:W-:-:S02]  /*23c10*/  IMAD.X R7, RZ, RZ, ~R0, P0 ;  /* 0x000000ffff077224 */ /* 0x000fc400000e0e00 */
[----:B------:R-:W-:Y:S01]  /*23c20*/  FMUL R9, R8, UR4 ;  /* 0x0000000408097c20 */ /* 0x000fe20008400000 */
[----:B------:R-:W-:Y:S01]  /*23c30*/  IMAD.WIDE.U32 R4, R3, R16, R4 ;  /* 0x0000001003047225 */ /* 0x000fe200078e0004 */
[----:B------:R-:W-:-:S03]  /*23c40*/  ULDC UR4, c[0x0][0x154] ;  /* 0x0000550000047ab9 */ /* 0x000fc60000000800 */
[----:B------:R-:W-:Y:S01]  /*23c50*/  IMAD R0, R7, R16, RZ ;  /* 0x0000001007007224 */ /* 0x000fe200078e02ff */
[----:B------:R-:W2:Y:S01]  /*23c60*/  LDC R13, c[0x0][0x144] ;  /* 0x00005100ff0d7b82 */ /* 0x000ea20000000800 */
[----:B------:R-:W3:Y:S02]  /*23c70*/  F2I.U32.TRUNC.NTZ R9, R9 ;  /* 0x0000000900097305 */ /* 0x000ee4000020f000 */
[----:B------:R-:W-:-:S04]  /*23c80*/  IMAD R3, R3, R17, R0 ;  /* 0x0000001103037224 */ /* 0x000fc800078e0200 */
[----:B------:R-:W-:Y:S01]  /*23c90*/  IMAD.IADD R3, R5, 0x1, R3 ;  /* 0x0000000105037824 */ /* 0x000fe200078e0203 */
[----:B------:R-:W4:Y:S04]  /*23ca0*/  LDC R12, c[0x0][0x608] ;  /* 0x00018200ff0c7b82 */ /* 0x000f280000000800 */
[-C--:B0-----:R-:W-:Y:S02]  /*23cb0*/  SHF.R.U64 R8, R4, R6.reuse, R3 ;  /* 0x0000000604087219 */ /* 0x081fe40000001203 */
[----:B------:R-:W-:Y:S02]  /*23cc0*/  I2FP.F32.U32 R4, R11 ;  /* 0x0000000b00047245 */ /* 0x000fe40000201000 */
[----:B------:R-:W0:Y:S01]  /*23cd0*/  LDC R7, c[0x0][0x658] ;  /* 0x00019600ff077b82 */ /* 0x000e220000000800 */
[----:B-1----:R-:W-:Y:S01]  /*23ce0*/  ISETP.NE.U32.AND P0, PT, R20, RZ, PT ;  /* 0x000000ff1400720c */ /* 0x002fe20003f05070 */
[----:B---3--:R-:W-:Y:S01]  /*23cf0*/  IMAD.MOV R0, RZ, RZ, -R9 ;  /* 0x000000ffff007224 */ /* 0x008fe200078e0a09 */
[----:B------:R-:W-:Y:S01]  /*23d00*/  SHF.R.U32.HI R3, RZ, R6, R3 ;  /* 0x00000006ff037219 */ /* 0x000fe20000011603 */
[----:B------:R-:W-:Y:S01]  /*23d10*/  FMUL R4, R4, UR4 ;  /* 0x0000000404047c20 */ /* 0x000fe20008400000 */
[----:B------:R-:W-:Y:S01]  /*23d20*/  ISETP.NE.AND.EX P0, PT, R21, RZ, PT, P0 ;  /* 0x000000ff1500720c */ /* 0x000fe20003f05300 */
[----:B------:R-:W-:-:S02]  /*23d30*/  IMAD.MOV.U32 R6, RZ, RZ, -0x1 ;  /* 0xffffffffff067424 */ /* 0x000fc400078e00ff */
[----:B------:R-:W1:Y:S01]  /*23d40*/  LDC R14, c[0x0][0x148] ;  /* 0x00005200ff0e7b82 */ /* 0x000e620000000800 */
[----:B--2---:R-:W-:Y:S02]  /*23d50*/  IMAD R18, R13, R0, R2 ;  /* 0x000000000d127224 */ /* 0x004fe400078e0202 */
[----:B------:R-:W-:-:S05]  /*23d60*/  IMAD.MOV.U32 R2, RZ, RZ, 0x1 ;  /* 0x00000001ff027424 */ /* 0x000fca00078e00ff */
[----:B------:R-:W2:Y:S01]  /*23d70*/  LDC R16, c[0x0][0x600] ;  /* 0x00018000ff107b82 */ /* 0x000ea20000000800 */
[-CC-:B----4-:R-:W-:Y:S02]  /*23d80*/  SHF.R.U64 R13, R8, R12.reuse, R3.reuse ;  /* 0x0000000c080d7219 */ /* 0x190fe40000001203 */
[----:B------:R-:W-:Y:S02]  /*23d90*/  SHF.R.U32.HI R0, RZ, R12, R3 ;  /* 0x0000000cff007219 */ /* 0x000fe40000011603 */
[----:B------:R3:W4:Y:S03]  /*23da0*/  F2I.U32.TRUNC.NTZ R12, R4 ;  /* 0x00000004000c7305 */ /* 0x000726000020f000 */
[----:B------:R-:W1:Y:S01]  /*23db0*/  LDC R17, c[0x0][0x648] ;  /* 0x00019200ff117b82 */ /* 0x000e620000000800 */
[-C--:B0-----:R-:W-:Y:S02]  /*23dc0*/  SHF.R.U64 R15, R13, R7.reuse, R0 ;  /* 0x000000070d0f7219 */ /* 0x081fe40000001200 */
[----:B------:R-:W-:-:S02]  /*23dd0*/  SHF.L.U32 R6, R6, R7, RZ ;  /* 0x0000000706067219 */ /* 0x000fc400000006ff */
[-C--:B------:R-:W-:Y:S01]  /*23de0*/  SHF.L.U32 R22, R2, R7.reuse, RZ ;  /* 0x0000000702167219 */ /* 0x080fe200000006ff */
[----:B------:R-:W-:Y:S01]  /*23df0*/  IMAD.MOV.U32 R2, RZ, RZ, R15 ;  /* 0x000000ffff027224 */ /* 0x000fe200078e000f */
[----:B------:R-:W-:Y:S01]  /*23e00*/  SHF.R.U32.HI R3, RZ, R7, R0 ;  /* 0x00000007ff037219 */ /* 0x000fe20000011600 */
[----:B------:R-:W0:Y:S01]  /*23e10*/  LDC R19, c[0x0][0x638] ;  /* 0x00018e00ff137b82 */ /* 0x000e220000000800 */
[----:B------:R-:W-:-:S07]  /*23e20*/  LOP3.LUT R24, RZ, R6, RZ, 0x33, !PT ;  /* 0x00000006ff187212 */ /* 0x000fce00078e33ff */
        /* <DEDUP_REMOVED lines=12> */
.L_x_552:
[----:B-1----:R-:W-:Y:S01]  /*23ef0*/  SHF.R.U64 R3, R2, R17, R3 ;  /* 0x0000001102037219 */ /* 0x002fe20000001203 */
[----:B--2---:R-:W-:Y:S01]  /*23f00*/  VIADD R7, R16, 0xffffffff ;  /* 0xffffffff10077836 */ /* 0x004fe20000000000 */
[----:B------:R-:W-:Y:S01]  /*23f10*/  LOP3.LUT R0, R13, R24, RZ, 0xc0, !PT ;  /* 0x000000180d007212 */ /* 0x000fe200078ec0ff */
[----:B------:R-:W-:Y:S02]  /*23f20*/  IMAD.MOV R12, RZ, RZ, -R12 ;  /* 0x000000ffff0c7224 */ /* 0x000fe400078e0a0c */
[----:B------:R-:W-:Y:S02]  /*23f30*/  IMAD.MOV R2, RZ, RZ, -R3 ;  /* 0x000000ffff027224 */ /* 0x000fe400078e0a03 */
[----:B------:R-:W-:Y:S01]  /*23f40*/  IMAD R5, R22, R3, R0 ;  /* 0x0000000316057224 */ /* 0x000fe200078e0200 */
[----:B------:R-:W-:Y:S01]  /*23f50*/  LOP3.LUT R3, R8, R7, RZ, 0xc0, !PT ;  /* 0x0000000708037212 */ /* 0x000fe200078ec0ff */
[----:B------:R-:W-:Y:S02]  /*23f60*/  @P4 IMAD R18, R14, R12, R11 ;  /* 0x0000000c0e124224 */ /* 0x000fe400078e020b */
[----:B0-----:R-:W-:-:S02]  /*23f70*/  IMAD R0, R2, R19, R15 ;  /* 0x0000001302007224 */ /* 0x001fc400078e020f */
[----:B------:R-:W-:Y:S02]  /*23f80*/  IMAD.MOV.U32 R4, RZ, RZ, 0x1 ;  /* 0x00000001ff047424 */ /* 0x000fe400078e00ff */
[----:B------:R-:W-:Y:S02]  /*23f90*/  IMAD R5, R5, R23, R18 ;  /* 0x0000001705057224 */ /* 0x000fe400078e0212 */
[----:B------:R-:W-:Y:S01]  /*23fa0*/  IMAD R2, R0, R16, R3 ;  /* 0x0000001000027224 */ /* 0x000fe200078e0203 */
[----:B------:R-:W-:-:S04]  /*23fb0*/  PRMT R0, R4, 0x7610, R0 ;  /* 0x0000761004007816 */ /* 0x000fc80000000000 */
[----:B------:R-:W-:Y:S02]  /*23fc0*/  SEL R4, R2, R5, !P4 ;  /* 0x0000000502047207 */ /* 0x000fe40006000000 */
[----:B------:R-:W-:-:S07]  /*23fd0*/  SEL R5, R5, R2, !P4 ;  /* 0x0000000205057207 */ /* 0x000fce0006000000 */
.L_x_550:
[----:B------:R-:W-:-:S08]  /*23fe0*/  NOP ;  /* 0x0000000000007918 */ /* 0x000fd00000000000 */
[----:B------:R-:W0:-:S00]  /*23ff0*/  USETMAXREG.DEALLOC.CTAPOOL 0x18 ;  /* 0x00000018000079c8 */ /* 0x000e0000080e0500 */
[----:B------:R-:W-:-:S13]  /*24000*/  ISETP.NE.AND P0, PT, RZ, UR8, PT ;  /* 0x00000008ff007c0c */ /* 0x000fda000bf05270 */
[----:B------:R-:W-:Y:S05]  /*24010*/  @P0 EXIT ;  /* 0x000000000000094d */ /* 0x000fea0003800000 */
[----:B0-----:R-:W-:Y:S01]  /*24020*/  LOP3.LUT P0, RZ, R0, 0xff, RZ, 0xc0, !PT ;  /* 0x000000ff00ff7812 */ /* 0x001fe2000780c0ff */
[----:B------:R-:W-:Y:S02]  /*24030*/  IMAD.MOV.U32 R0, RZ, RZ, 0x1 ;  /* 0x00000001ff007424 */ /* 0x000fe400078e00ff */
[----:B------:R-:W-:-:S10]  /*24040*/  IMAD.MOV.U32 R6, RZ, RZ, RZ ;  /* 0x000000ffff067224 */ /* 0x000fd400078e00ff */
[----:B------:R-:W-:Y:S05]  /*24050*/  @!P0 BRA `(.L_x_553) ;  /* 0x0000000c00448947 */ /* 0x000fea0003800000 */
[----:B------:R-:W0:Y:S01]  /*24060*/  LDC R0, c[0x0][0x28c] ;  /* 0x0000a300ff007b82 */ /* 0x000e220000000800 */
[----:B------:R-:W1:Y:S01]  /*24070*/  S2R R2, SR_TID.X ;  /* 0x0000000000027919 */ /* 0x000e620000002100 */
[----:B------:R-:W-:Y:S01]  /*24080*/  ULDC UR5, c[0x0][0x658] ;  /* 0x0001960000057ab9 */ /* 0x000fe20000000800 */
[----:B------:R-:W-:Y:S01]  /*24090*/  UMOV UR7, 0xffffffff ;  /* 0xffffffff00077882 */ /* 0x000fe20000000000 */
[----:B------:R-:W-:Y:S01]  /*240a0*/  ULDC UR6, c[0x0][0xc] ;  /* 0x0000030000067ab9 */ /* 0x000fe20000000800 */
[----:B------:R-:W-:Y:S01]  /*240b0*/  USHF.L.U32 UR8, UR7, UR5, URZ ;  /* 0x0000000507087299 */ /* 0x000fe2000800063f */
[----:B------:R-:W-:Y:S01]  /*240c0*/  BSSY B0, `(.L_x_553) ;  /* 0x00000ca000007945 */ /* 0x000fe20003800000 */
[----:B------:R-:W-:Y:S01]  /*240d0*/  UMOV UR9, 0x1 ;  /* 0x0000000100097882 */ /* 0x000fe20000000000 */
[----:B------:R-:W-:Y:S01]  /*240e0*/  ULDC UR7, c[0x0][0x10] ;  /* 0x0000040000077ab9 */ /* 0x000fe20000000800 */
[----:B------:R-:W-:Y:S01]  /*240f0*/  USHF.L.U32 UR18, UR9, UR5, URZ ;  /* 0x0000000509127299 */ /* 0x000fe2000800063f */
[----:B------:R-:W-:Y:S01]  /*24100*/  IMAD.MOV.U32 R9, RZ, RZ, 0x1 ;  /* 0x00000001ff097424 */ /* 0x000fe200078e00ff */
[----:B------:R-:W-:Y:S01]  /*24110*/  UIMAD.WIDE.U32 UR6, UR6, UR7, URZ ;  /* 0x00000007060672a5 */ /* 0x000fe2000f8e003f */
[----:B------:R-:W-:Y:S01]  /*24120*/  IMAD.MOV.U32 R6, RZ, RZ, RZ ;  /* 0x000000ffff067224 */ /* 0x000fe200078e00ff */
[----:B------:R-:W-:Y:S01]  /*24130*/  ULDC UR5, c[0x0][0x14] ;  /* 0x0000050000057ab9 */ /* 0x000fe20000000800 */
[----:B------:R-:W-:Y:S01]  /*24140*/  ULDC UR4, c[0x0][0x600] ;  /* 0x0001800000047ab9 */ /* 0x000fe20000000800 */
[----:B------:R-:W-:-:S02]  /*24150*/  UIMAD.WIDE.U32 UR20, UR6, UR5, URZ ;  /* 0x00000005061472a5 */ /* 0x000fc4000f8e003f */
[----:B------:R-:W-:Y:S02]  /*24160*/  UIMAD UR16, UR7, UR5, URZ ;  /* 0x00000005071072a4 */ /* 0x000fe4000f8e023f */
[----:B------:R-:W-:Y:S02]  /*24170*/  ULOP3.LUT UR24, UR13, 0x2, URZ, 0xfc, !UPT ;  /* 0x000000020d187892 */ /* 0x000fe4000f8efc3f */
[----:B------:R-:W-:Y:S02]  /*24180*/  UIADD3 UR4, UR4, -0x1, URZ ;  /* 0xffffffff04047890 */ /* 0x000fe4000fffe03f */
[----:B------:R-:W-:Y:S01]  /*24190*/  ULOP3.LUT UR17, URZ, UR8, URZ, 0x33, !UPT ;  /* 0x000000083f117292 */ /* 0x000fe2000f8e333f */
[----:B0-----:R-:W-:Y:S01]  /*241a0*/  VIADD R0, R0, 0x3f ;  /* 0x0000003f00007836 */ /* 0x001fe20000000000 */
[----:B------:R-:W-:Y:S01]  /*241b0*/  UIADD3 UR16, UR21, UR16, URZ ;  /* 0x0000001015107290 */ /* 0x000fe2000fffe03f */
[----:B------:R-:W-:-:S03]  /*241c0*/  ULDC.64 UR22, c[0x0][0x198] ;  /* 0x0000660000167ab9 */ /* 0x000fc60000000a00 */
[----:B------:R-:W-:-:S04]  /*241d0*/  SHF.R.S32.HI R3, RZ, 0x1f, R0 ;  /* 0x0000001fff037819 */ /* 0x000fc80000011400 */
[----:B------:R-:W-:Y:S01]  /*241e0*/  LEA.HI R3, R3, R0, RZ, 0x6 ;  /* 0x0000000003037211 */ /* 0x000fe200078f30ff */
[----:B------:R-:W-:Y:S01]  /*241f0*/  IMAD.MOV.U32 R0, RZ, RZ, 0x1 ;  /* 0x00000001ff007424 */ /* 0x000fe200078e00ff */
[C---:B-1----:R-:W-:Y:S02]  /*24200*/  LOP3.LUT P3, RZ, R2.reuse, 0x7f, RZ, 0xc0, !PT ;  /* 0x0000007f02ff7812 */ /* 0x042fe4000786c0ff */
[----:B------:R-:W-:Y:S02]  /*24210*/  SHF.R.S32.HI R7, RZ, 0x6, R3 ;  /* 0x00000006ff077819 */ /* 0x000fe40000011403 */
[----:B------:R-:W-:-:S03]  /*24220*/  LOP3.LUT P0, RZ, R2, 0x1f, RZ, 0xc0, !PT ;  /* 0x0000001f02ff7812 */ /* 0x000fc6000780c0ff */
[----:B------:R-:W-:Y:S01]  /*24230*/  VIADD R14, R7, 0x1 ;  /* 0x00000001070e7836 */ /* 0x000fe20000000000 */
[----:B------:R-:W-:-:S13]  /*24240*/  PLOP3.LUT P0, PT, P0, P3, PT, 0x8a, 0x0 ;  /* 0x000000000000781c */ /* 0x000fda0000707172 */
.L_x_565:
[----:B------:R-:W-:-:S03]  /*24250*/  UMOV UR5, 0xffffffff ;  /* 0xffffffff00057882 */ /* 0x000fc60000000000 */
[----:B------:R-:W-:Y:S05]  /*24260*/  BRA.DIV UR5, `(.L_x_554) ;  /* 0x0000000e05bc7947 */ /* 0x000fea000b800000 */
[----:B------:R-:W-:-:S13]  /*24270*/  ELECT P1, URZ, PT ;  /* 0x00000000003f782f */ /* 0x000fda0003820000 */
.L_x_576:
[----:B------:R-:W0:Y:S01]  /*24280*/  LDC R2, c[0x0][0x28c] ;  /* 0x0000a300ff027b82 */ /* 0x000e220000000800 */
[----:B------:R-:W-:Y:S01]  /*24290*/  BSSY B1, `(.L_x_555) ;  /* 0x0000035000017945 */ /* 0x000fe20003800000 */
[----:B0-----:R-:W-:-:S13]  /*242a0*/  ISETP.LT.OR P1, PT, R2, 0x1, !P1 ;  /* 0x000000010200780c */ /* 0x001fda0004f21670 */
[----:B------:R-:W-:Y:S05]  /*242b0*/  @P1 BRA `(.L_x_556) ;  /* 0x0000000000c81947 */ /* 0x000fea0003800000 */
[----:B------:R-:W-:Y:S02]  /*242c0*/  IMAD.SHL.U32 R4, R4, 0x100, RZ ;  /* 0x0000010004047824 */ /* 0x000fe400078e00ff */
[----:B------:R-:W-:Y:S02]  /*242d0*/  IMAD.SHL.U32 R5, R5, 0x100, RZ ;  /* 0x0000010005057824 */ /* 0x000fe400078e00ff */
[----:B------:R-:W-:Y:S02]  /*242e0*/  IMAD.MOV.U32 R13, RZ, RZ, RZ ;  /* 0x000000ffff0d7224 */ /* 0x000fe400078e00ff */
[----:B------:R-:W-:Y:S02]  /*242f0*/  IMAD.MOV.U32 R3, RZ, RZ, R14 ;  /* 0x000000ffff037224 */ /* 0x000fe400078e000e */
[----:B------:R-:W-:Y:S02]  /*24300*/  IMAD.MOV.U32 R2, RZ, RZ, R0 ;  /* 0x000000ffff027224 */ /* 0x000fe400078e0000 */
[----:B------:R-:W-:-:S07]  /*24310*/  IMAD.MOV.U32 R8, RZ, RZ, R6 ;  /* 0x000000ffff087224 */ /* 0x000fce00078e0006 */
.L_x_560:
[----:B------:R-:W0:Y:S01]  /*24320*/  S2R R12, SR_CgaCtaId ;  /* 0x00000000000c7919 */ /* 0x000e220000008800 */
[----:B------:R-:W-:-:S04]  /*24330*/  MOV R11, 0x400 ;  /* 0x00000400000b7802 */ /* 0x000fc80000000f00 */
[----:B0-----:R-:W-:Y:S02]  /*24340*/  LEA R15, R12, R11, 0x18 ;  /* 0x0000000b0c0f7211 */ /* 0x001fe400078ec0ff */
[----:B------:R-:W-:Y:S01]  /*24350*/  SHF.L.U32 R11, R2, 0x1f, RZ ;  /* 0x0000001f020b7819 */ /* 0x000fe200000006ff */
[----:B------:R-:W0:Y:S02]  /*24360*/  @!P3 LDC R12, c[0x0][0x500] ;  /* 0x00014000ff0cbb82 */ /* 0x000e240000000800 */
[----:B------:R-:W-:-:S04]  /*24370*/  IMAD R16, R8, 0x8, R15 ;  /* 0x0000000808107824 */ /* 0x000fc800078e020f */
[----:B------:R-:W1:Y:S02]  /*24380*/  SYNCS.PHASECHK.TRANS64.TRYWAIT P1, [R16+URZ+0x20], R11 ;  /* 0x0000200b100075a7 */ /* 0x000e64000802017f */
[----:B-1----:R-:W-:Y:S05]  /*24390*/  @!P1 BRA `(.L_x_557) ;  /* 0x0000000c00909947 */ /* 0x002fea0003800000 */
.L_x_577:
[----:B------:R-:W-:Y:S01]  /*243a0*/  UPRMT UR5, UR24, 0x9910, URZ ;  /* 0x0000991018057896 */ /* 0x000fe2000800003f */
[----:B0-----:R0:W-:Y:S03]  /*243b0*/  @!P3 SYNCS.ARRIVE.TRANS64 RZ, [R16+URZ], R12 ;  /* 0x0000000c10ffb9a7 */ /* 0x0011e6000800003f */
[----:B------:R-:W-:-:S06]  /*243c0*/  UISETP.NE.AND UP0, UPT, UR5, 0x2, UPT ;  /* 0x000000020500788c */ /* 0x000fcc000bf05270 */
[----:B------:R-:W-:-:S13]  /*243d0*/  PLOP3.LUT P1, PT, PT, PT, UP0, 0x80, 0x0 ;  /* 0x000000000000781c */ /* 0x000fda0003f2f008 */
[----:B0-----:R-:W-:Y:S05]  /*243e0*/  @P1 BRA `(.L_x_558) ;  /* 0x0000000000041947 */ /* 0x001fea0003800000 */
[----:B------:R-:W-:Y:S01]  /*243f0*/  BPT.TRAP 0x1 ;  /* 0x000000040000795c */ /* 0x000fe20000300000 */
.L_x_558:
[----:B------:R-:W-:Y:S05]  /*24400*/  @P0 BRA `(.L_x_559) ;  /* 0x0000000000040947 */ /* 0x000fea0003800000 */
[----:B------:R-:W-:Y:S01]  /*24410*/  BPT.TRAP 0x1 ;  /* 0x000000040000795c */ /* 0x000fe20000300000 */
.L_x_559:
[----:B------:R-:W-:Y:S01]  /*24420*/  IMAD R15, R8, 0x4000, R15 ;  /* 0x00004000080f7824 */ /* 0x000fe200078e020f */
[----:B------:R-:W-:Y:S01]  /*24430*/  R2UR UR9, R16 ;  /* 0x00000000100972ca */ /* 0x000fe200000e0000 */
[----:B------:R-:W-:Y:S01]  /*24440*/  VIADD R3, R3, 0xffffffff ;  /* 0xffffffff03037836 */ /* 0x000fe20000000000 */
[----:B------:R-:W-:Y:S01]  /*24450*/  UIADD3 UR6, UP0, UR22, 0xf0, URZ ;  /* 0x000000f016067890 */ /* 0x000fe2000ff1e03f */
[----:B------:R-:W-:Y:S01]  /*24460*/  R2UR UR11, R5 ;  /* 0x00000000050b72ca */ /* 0x000fe200000e0000 */
[----:B------:R-:W-:Y:S01]  /*24470*/  UIADD3 UR26, UP1, UR22, 0x1f0, URZ ;  /* 0x000001f0161a7890 */ /* 0x000fe2000ff3e03f */
[----:B------:R-:W-:Y:S01]  /*24480*/  R2UR UR5, R15 ;  /* 0x000000000f0572ca */ /* 0x000fe200000e0000 */
[----:B------:R-:W-:Y:S01]  /*24490*/  UIADD3.X UR7, URZ, UR23, URZ, UP0, !UPT ;  /* 0x000000173f077290 */ /* 0x000fe200087fe43f */
[----:B------:R-:W-:Y:S01]  /*244a0*/  R2UR UR10, R13 ;  /* 0x000000000d0a72ca */ /* 0x000fe200000e0000 */
[----:B------:R-:W-:Y:S01]  /*244b0*/  VIADD R8, R8, 0x1 ;  /* 0x0000000108087836 */ /* 0x000fe20000000000 */
[----:B------:R-:W-:Y:S01]  /*244c0*/  R2UR UR12, R10 ;  /* 0x000000000a0c72ca */ /* 0x000fe200000e0000 */
[----:B------:R-:W-:Y:S01]  /*244d0*/  UIADD3.X UR27, URZ, UR23, URZ, UP1, !UPT ;  /* 0x000000173f1b7290 */ /* 0x000fe20008ffe43f */
[----:B------:R-:W-:Y:S01]  /*244e0*/  R2UR UR19, R4 ;  /* 0x00000000041372ca */ /* 0x000fe200000e0000 */
[----:B------:R-:W-:Y:S01]  /*244f0*/  UMOV UR14, 0x0 ;  /* 0x00000000000e7882 */ /* 0x000fe20000000000 */
[----:B------:R-:W-:Y:S01]  /*24500*/  ISETP.GT.AND P2, PT, R3, 0x1, PT ;  /* 0x000000010300780c */ /* 0x000fe20003f44270 */
[----:B------:R-:W-:Y:S01]  /*24510*/  UMOV UR15, 0x10000000 ;  /* 0x10000000000f7882 */ /* 0x000fe20000000000 */
[----:B------:R-:W-:Y:S01]  /*24520*/  ISETP.NE.AND P1, PT, R8, 0x4, PT ;  /* 0x000000040800780c */ /* 0x000fe20003f25270 */
[----:B------:R-:W-:-:S02]  /*24530*/  VIADD R13, R13, 0x40 ;  /* 0x000000400d0d7836 */ /* 0x000fc40000000000 */
[----:B------:R-:W-:Y:S01]  /*24540*/  UIADD3 UR8, UR5, 0x100, URZ ;  /* 0x0000010005087890 */ /* 0x000fe2000fffe03f */
[----:B-1----:R-:W-:Y:S01]  /*24550*/  SEL R11, RZ, 0x1, P1 ;  /* 0x00000001ff0b7807 */ /* 0x002fe20000800000 */
[----:B------:R-:W-:Y:S01]  /*24560*/  UIADD3 UR5, UR5, 0x10100, URZ ;  /* 0x0001010005057890 */ /* 0x000fe2000fffe03f */
[----:B------:R-:W-:Y:S02]  /*24570*/  SEL R8, R8, RZ, P1 ;  /* 0x000000ff08087207 */ /* 0x000fe40000800000 */
[----:B------:R-:W-:-:S04]  /*24580*/  LOP3.LUT R2, R2, R11, RZ, 0x3c, !PT ;  /* 0x0000000b02027212 */ /* 0x000fc800078e3cff */
[----:B------:R0:W-:Y:S02]  /*24590*/  UTMALDG.3D [UR8], [UR6], desc[UR14] ;  /* 0x00000e08060075b4 */ /* 0x0001e40008011000 */
[----:B0-----:R-:W-:Y:S01]  /*245a0*/  UMOV UR8, UR5 ;  /* 0x0000000500087c82 */ /* 0x001fe20008000000 */
[----:B------:R-:W-:Y:S02]  /*245b0*/  UMOV UR11, UR19 ;  /* 0x00000013000b7c82 */ /* 0x000fe40008000000 */
[----:B------:R0:W-:Y:S02]  /*245c0*/  UTMALDG.3D [UR8], [UR26], desc[UR14] ;  /* 0x00000e081a0075b4 */ /* 0x0001e40008011000 */
[----:B0-----:R-:W-:Y:S05]  /*245d0*/  @P2 BRA `(.L_x_560) ;  /* 0xfffffffc00502947 */ /* 0x001fea000383ffff */
.L_x_556:
[----:B------:R-:W-:Y:S05]  /*245e0*/  BSYNC B1 ;  /* 0x0000000000017941 */ /* 0x000fea0003800000 */
.L_x_555:
[----:B------:R-:W2:Y:S01]  /*245f0*/  LDL.LU R16, [R1+0x454] ;  /* 0x0004540001107983 */ /* 0x000ea20000300800 */
[----:B------:R-:W-:Y:S01]  /*24600*/  LOP3.LUT P5, RZ, R9, 0xff, RZ, 0xc0, !PT ;  /* 0x000000ff09ff7812 */ /* 0x000fe200078ac0ff */
[----:B------:R-:W-:Y:S01]  /*24610*/  IMAD.IADD R6, R7, 0x1, R6 ;  /* 0x0000000107067824 */ /* 0x000fe200078e0206 */
[----:B------:R-:W-:Y:S01]  /*24620*/  ULDC.64 UR6, c[0x0][0x650] ;  /* 0x0001940000067ab9 */ /* 0x000fe20000000a00 */
[----:B------:R-:W3:Y:S01]  /*24630*/  LDL.LU R15, [R1+0x458] ;  /* 0x00045800010f7983 */ /* 0x000ee20000300800 */
[----:B------:R-:W-:Y:S01]  /*24640*/  BSSY B1, `(.L_x_561) ;  /* 0x000006f000017945 */ /* 0x000fe20003800000 */
[----:B------:R-:W-:Y:S01]  /*24650*/  IMAD.MOV.U32 R5, RZ, RZ, -0x1 ;  /* 0xffffffffff057424 */ /* 0x000fe200078e00ff */
[----:B------:R-:W-:Y:S01]  /*24660*/  SHF.R.U32.HI R2, RZ, 0x2, R6 ;  /* 0x00000002ff027819 */ /* 0x000fe20000011606 */
[----:B------:R-:W-:Y:S01]  /*24670*/  IMAD.MOV.U32 R4, RZ, RZ, -0x1 ;  /* 0xffffffffff047424 */ /* 0x000fe200078e00ff */
[----:B------:R-:W-:Y:S01]  /*24680*/  ISETP.GT.U32.AND P1, PT, R6, 0x3, PT ;  /* 0x000000030600780c */ /* 0x000fe20003f24070 */
[----:B------:R-:W-:Y:S01]  /*24690*/  IMAD.MOV.U32 R10, RZ, RZ, -0x1 ;  /* 0xffffffffff0a7424 */ /* 0x000fe200078e00ff */
[----:B------:R-:W-:-:S02]  /*246a0*/  LOP3.LUT R2, R2, 0x1, RZ, 0xc0, !PT ;  /* 0x0000000102027812 */ /* 0x000fc400078ec0ff */
[C---:B------:R-:W-:Y:S01]  /*246b0*/  ISETP.LT.U32.AND P1, PT, R7.reuse, 0x4, P1 ;  /* 0x000000040700780c */ /* 0x040fe20000f21070 */
[----:B------:R-:W0:Y:S01]  /*246c0*/  @P5 S2R R3, SR_CgaCtaId ;  /* 0x0000000000035919 */ /* 0x000e220000008800 */
[----:B------:R-:W-:Y:S02]  /*246d0*/  ISETP.NE.U32.AND P2, PT, R2, 0x1, PT ;  /* 0x000000010200780c */ /* 0x000fe40003f45070 */
[----:B------:R-:W-:Y:S02]  /*246e0*/  @P5 MOV R2, 0x400 ;  /* 0x0000040000025802 */ /* 0x000fe40000000f00 */
[----:B------:R-:W-:Y:S02]  /*246f0*/  ISETP.GT.U32.AND P2, PT, R7, 0x3, !P2 ;  /* 0x000000030700780c */ /* 0x000fe40005744070 */
[----:B------:R-:W-:Y:S02]  /*24700*/  LOP3.LUT R6, R6, 0x3, RZ, 0xc0, !PT ;  /* 0x0000000306067812 */ /* 0x000fe400078ec0ff */
[----:B------:R-:W-:-:S02]  /*24710*/  PRMT R9, RZ, 0x7610, R9 ;  /* 0x00007610ff097816 */ /* 0x000fc40000000009 */
[----:B0-----:R-:W-:Y:S02]  /*24720*/  @P5 LEA R2, R3, R2, 0x18 ;  /* 0x0000000203025211 */ /* 0x001fe400078ec0ff */
[----:B------:R-:W-:Y:S02]  /*24730*/  SEL R3, RZ, 0x1, !P1 ;  /* 0x00000001ff037807 */ /* 0x000fe40004800000 */
[----:B------:R0:W-:Y:S02]  /*24740*/  @P5 SYNCS.ARRIVE.TRANS64.A1T0 RZ, [R2+URZ+0x58], RZ ;  /* 0x000058ff02ff59a7 */ /* 0x0001e4000810003f */
[----:B0-----:R-:W-:-:S04]  /*24750*/  SEL R2, RZ, 0x1, !P2 ;  /* 0x00000001ff027807 */ /* 0x001fc80005000000 */
[----:B------:R-:W-:Y:S02]  /*24760*/  LOP3.LUT R0, R2, R0, R3, 0x96, !PT ;  /* 0x0000000002007212 */ /* 0x000fe400078e9603 */
[----:B------:R-:W-:Y:S02]  /*24770*/  PRMT R2, RZ, 0x7610, R2 ;  /* 0x00007610ff027816 */ /* 0x000fe40000000002 */
[----:B---3--:R-:W-:-:S04]  /*24780*/  IADD3 R15, P1, R15, UR20, RZ ;  /* 0x000000140f0f7c10 */ /* 0x008fc8000ff3e0ff */
[----:B--2---:R-:W-:Y:S01]  /*24790*/  IADD3.X R16, R16, UR16, RZ, P1, !PT ;  /* 0x0000001010107c10 */ /* 0x004fe20008ffe4ff */
[----:B------:R0:W-:Y:S01]  /*247a0*/  STL [R1+0x458], R15 ;  /* 0x0004580f01007387 */ /* 0x0001e20000100800 */
[----:B------:R-:W-:-:S03]  /*247b0*/  ISETP.GE.U32.AND P1, PT, R15, UR6, PT ;  /* 0x000000060f007c0c */ /* 0x000fc6000bf26070 */
[----:B------:R0:W-:Y:S01]  /*247c0*/  STL [R1+0x454], R16 ;  /* 0x0004541001007387 */ /* 0x0001e20000100800 */
[----:B------:R-:W-:-:S13]  /*247d0*/  ISETP.GE.U32.AND.EX P1, PT, R16, UR7, PT, P1 ;  /* 0x0000000710007c0c */ /* 0x000fda000bf26110 */
[----:B0-----:R-:W-:Y:S05]  /*247e0*/  @P1 BRA `(.L_x_562) ;  /* 0x0000000400501947 */ /* 0x001fea0003800000 */
[----:B------:R-:W0:Y:S01]  /*247f0*/  S2R R8, SR_CTAID.X ;  /* 0x0000000000087919 */ /* 0x000e220000002500 */
[----:B------:R-:W-:Y:S01]  /*24800*/  ULDC UR5, c[0x0][0x150] ;  /* 0x0000540000057ab9 */ /* 0x000fe20000000800 */
[----:B------:R-:W1:Y:S01]  /*24810*/  LDC R3, c[0x0][0x144] ;  /* 0x00005100ff037b82 */ /* 0x000e620000000800 */
[----:B------:R-:W-:Y:S01]  /*24820*/  ULDC.64 UR6, c[0x0][0x628] ;  /* 0x00018a0000067ab9 */ /* 0x000fe20000000a00 */
[----:B------:R-:W2:Y:S01]  /*24830*/  S2R R5, SR_CTAID.Y ;  /* 0x0000000000057919 */ /* 0x000ea20000002600 */
[----:B------:R-:W-:Y:S01]  /*24840*/  ISETP.NE.U32.AND P1, PT, RZ, UR6, PT ;  /* 0x00000006ff007c0c */ /* 0x000fe2000bf25070 */
[----:B------:R-:W-:-:S03]  /*24850*/  ULDC UR8, c[0x0][0x630] ;  /* 0x00018c0000087ab9 */ /* 0x000fc60000000800 */
[----:B------:R-:W-:Y:S01]  /*24860*/  ISETP.NE.AND.EX P1, PT, RZ, UR7, PT, P1 ;  /* 0x00000007ff007c0c */ /* 0x000fe2000bf25310 */
[----:B------:R-:W3:Y:S01]  /*24870*/  LDC R12, c[0x0][0x148] ;  /* 0x00005200ff0c7b82 */ /* 0x000ee20000000800 */
[----:B0-----:R-:W-:Y:S02]  /*24880*/  I2FP.F32.U32 R2, R8 ;  /* 0x0000000800027245 */ /* 0x001fe40000201000 */
[----:B--2---:R-:W-:-:S03]  /*24890*/  I2FP.F32.U32 R4, R5 ;  /* 0x0000000500047245 */ /* 0x004fc60000201000 */
[----:B------:R-:W-:Y:S01]  /*248a0*/  FMUL R2, R2, UR5 ;  /* 0x0000000502027c20 */ /* 0x000fe20008400000 */
[----:B------:R-:W-:Y:S02]  /*248b0*/  ULDC UR5, c[0x0][0x154] ;  /* 0x0000550000057ab9 */ /* 0x000fe40000000800 */
[----:B------:R-:W-:-:S03]  /*248c0*/  FMUL R10, R4, UR5 ;  /* 0x00000005040a7c20 */ /* 0x000fc60008400000 */
[----:B------:R-:W0:Y:S08]  /*248d0*/  F2I.U32.TRUNC.NTZ R2, R2 ;  /* 0x0000000200027305 */ /* 0x000e30000020f000 */
[----:B------:R-:W2:Y:S01]  /*248e0*/  F2I.U32.TRUNC.NTZ R10, R10 ;  /* 0x0000000a000a7305 */ /* 0x000ea2000020f000 */
[----:B0-----:R-:W-:Y:S02]  /*248f0*/  IMAD.MOV R4, RZ, RZ, -R2 ;  /* 0x000000ffff047224 */ /* 0x001fe400078e0a02 */
[----:B------:R-:W-:-:S02]  /*24900*/  IMAD.MOV.U32 R2, RZ, RZ, R15 ;  /* 0x000000ffff027224 */ /* 0x000fc400078e000f */
[----:B-1----:R-:W-:Y:S02]  /*24910*/  IMAD R8, R3, R4, R8 ;  /* 0x0000000403087224 */ /* 0x002fe400078e0208 */
[----:B--2---:R-:W-:-:S04]  /*24920*/  IMAD.MOV R3, RZ, RZ, -R10 ;  /* 0x000000ffff037224 */ /* 0x004fc800078e0a0a */
[----:B---3--:R-:W-:Y:S02]  /*24930*/  @P4 IMAD R8, R12, R3, R5 ;  /* 0x000000030c084224 */ /* 0x008fe400078e0205 */
[----:B------:R-:W-:Y:S01]  /*24940*/  IMAD.MOV.U32 R3, RZ, RZ, R16 ;  /* 0x000000ffff037224 */ /* 0x000fe200078e0010 */
[----:B------:R-:W-:Y:S06]  /*24950*/  @!P1 BRA `(.L_x_563) ;  /* 0x0000000000289947 */ /* 0x000fec0003800000 */
[----:B------:R-:W-:Y:S02]  /*24960*/  ULDC UR5, c[0x0][0x634] ;  /* 0x00018d0000057ab9 */ /* 0x000fe40000000800 */
[----:B------:R-:W-:-:S05]  /*24970*/  IADD3 R3, P1, R15, UR5, RZ ;  /* 0x000000050f037c10 */ /* 0x000fca000ff3e0ff */
[----:B------:R-:W-:-:S04]  /*24980*/  IMAD.X R11, RZ, RZ, R16, P1 ;  /* 0x000000ffff0b7224 */ /* 0x000fc800008e0610 */
[----:B------:R-:W-:-:S04]  /*24990*/  IMAD.WIDE.U32 R4, R11, UR6, RZ ;  /* 0x000000060b047c25 */ /* 0x000fc8000f8e00ff */
[----:B------:R-:W-:-:S04]  /*249a0*/  IMAD.WIDE.U32 R4, P1, R3, UR7, R4 ;  /* 0x0000000703047c25 */ /* 0x000fc8000f820004 */
[----:B------:R-:W-:-:S04]  /*249b0*/  IMAD.WIDE.U32 R2, R3, UR6, RZ ;  /* 0x0000000603027c25 */ /* 0x000fc8000f8e00ff */
[----:B------:R-:W-:Y:S01]  /*249c0*/  IMAD.MOV.U32 R2, RZ, RZ, R5 ;  /* 0x000000ffff027224 */ /* 0x000fe200078e0005 */
[----:B------:R-:W-:Y:S01]  /*249d0*/  IADD3 RZ, P2, R3, R4, RZ ;  /* 0x0000000403ff7210 */ /* 0x000fe20007f5e0ff */
[----:B------:R-:W-:-:S04]  /*249e0*/  IMAD.X R3, RZ, RZ, RZ, P1 ;  /* 0x000000ffff037224 */ /* 0x000fc800008e06ff */
[----:B------:R-:W-:-:S08]  /*249f0*/  IMAD.WIDE.U32.X R2, R11, UR7, R2, P2 ;  /* 0x000000070b027c25 */ /* 0x000fd000090e0402 */
.L_x_563:
[--C-:B------:R-:W-:Y:S01]  /*24a00*/  SHF.R.U64 R10, R2, UR8, R3.reuse ;  /* 0x00000008020a7c19 */ /* 0x100fe20008001203 */
[----:B------:R-:W-:Y:S01]  /*24a10*/  ULDC.64 UR6, c[0x0][0x620] ;  /* 0x0001880000067ab9 */ /* 0x000fe20000000a00 */
[----:B------:R-:W-:Y:S01]  /*24a20*/  SHF.R.U32.HI R2, RZ, UR8, R3 ;  /* 0x00000008ff027c19 */ /* 0x000fe20008011603 */
[----:B------:R-:W-:Y:S01]  /*24a30*/  IMAD.MOV.U32 R3, RZ, RZ, R16 ;  /* 0x000000ffff037224 */ /* 0x000fe200078e0010 */
[----:B------:R-:W-:Y:S01]  /*24a40*/  IADD3 R11, P1, RZ, -R10, RZ ;  /* 0x8000000aff0b7210 */ /* 0x000fe20007f3e0ff */
[----:B------:R-:W-:-:S04]  /*24a50*/  ULDC UR5, c[0x0][0x618] ;  /* 0x0001860000057ab9 */ /* 0x000fc80000000800 */
[----:B------:R-:W-:-:S04]  /*24a60*/  IMAD.X R2, RZ, RZ, ~R2, P1 ;  /* 0x000000ffff027224 */ /* 0x000fc800008e0e02 */
[----:B------:R-:W-:-:S04]  /*24a70*/  IMAD R2, R2, UR6, RZ ;  /* 0x0000000602027c24 */ /* 0x000fc8000f8e02ff */
[----:B------:R-:W-:Y:S02]  /*24a80*/  IMAD R5, R11, UR7, R2 ;  /* 0x000000070b057c24 */ /* 0x000fe4000f8e0202 */
[----:B------:R-:W-:-:S04]  /*24a90*/  IMAD.MOV.U32 R2, RZ, RZ, R15 ;  /* 0x000000ffff027224 */ /* 0x000fc800078e000f */
[----:B------:R-:W-:Y:S01]  /*24aa0*/  IMAD.WIDE.U32 R2, R11, UR6, R2 ;  /* 0x000000060b027c25 */ /* 0x000fe2000f8e0002 */
[----:B------:R-:W-:Y:S02]  /*24ab0*/  ULDC.64 UR6, c[0x0][0x640] ;  /* 0x0001900000067ab9 */ /* 0x000fe40000000a00 */
[----:B------:R-:W-:Y:S01]  /*24ac0*/  ISETP.NE.U32.AND P1, PT, RZ, UR6, PT ;  /* 0x00000006ff007c0c */ /* 0x000fe2000bf25070 */
[----:B------:R-:W-:-:S03]  /*24ad0*/  IMAD.IADD R3, R3, 0x1, R5 ;  /* 0x0000000103037824 */ /* 0x000fc600078e0205 */
[----:B------:R-:W-:Y:S02]  /*24ae0*/  ISETP.NE.AND.EX P1, PT, RZ, UR7, PT, P1 ;  /* 0x00000007ff007c0c */ /* 0x000fe4000bf25310 */
[--C-:B------:R-:W-:Y:S02]  /*24af0*/  SHF.R.U64 R11, R2, UR5, R3.reuse ;  /* 0x00000005020b7c19 */ /* 0x100fe40008001203 */
[----:B------:R-:W-:Y:S01]  /*24b00*/  SHF.R.U32.HI R2, RZ, UR5, R3 ;  /* 0x00000005ff027c19 */ /* 0x000fe20008011603 */
[----:B------:R-:W-:-:S03]  /*24b10*/  ULDC UR5, c[0x0][0x608] ;  /* 0x0001820000057ab9 */ /* 0x000fc60000000800 */
[--C-:B------:R-:W-:Y:S02]  /*24b20*/  SHF.R.U64 R12, R11, UR5, R2.reuse ;  /* 0x000000050b0c7c19 */ /* 0x100fe40008001202 */
[----:B------:R-:W-:Y:S01]  /*24b30*/  SHF.R.U32.HI R3, RZ, UR5, R2 ;  /* 0x00000005ff037c19 */ /* 0x000fe20008011602 */
[----:B------:R-:W-:-:S03]  /*24b40*/  ULDC UR5, c[0x0][0x658] ;  /* 0x0001960000057ab9 */ /* 0x000fc60000000800 */
[--C-:B------:R-:W-:Y:S02]  /*24b50*/  SHF.R.U64 R13, R12, UR5, R3.reuse ;  /* 0x000000050c0d7c19 */ /* 0x100fe40008001203 */
[----:B------:R-:W-:-:S03]  /*24b60*/  SHF.R.U32.HI R15, RZ, UR5, R3 ;  /* 0x00000005ff0f7c19 */ /* 0x000fc60008011603 */
[----:B------:R-:W-:Y:S02]  /*24b70*/  IMAD.MOV.U32 R2, RZ, RZ, R13 ;  /* 0x000000ffff027224 */ /* 0x000fe400078e000d */
        /* <DEDUP_REMOVED lines=12> */
.L_x_564:
[----:B------:R-:W-:Y:S01]  /*24c40*/  ULDC UR5, c[0x0][0x648] ;  /* 0x0001920000057ab9 */ /* 0x000fe20000000800 */
[----:B------:R-:W-:Y:S02]  /*24c50*/  LOP3.LUT R12, R12, UR17, RZ, 0xc0, !PT ;  /* 0x000000110c0c7c12 */ /* 0x000fe4000f8ec0ff */
[----:B------:R-:W-:Y:S01]  /*24c60*/  SHF.R.U64 R3, R2, UR5, R3 ;  /* 0x0000000502037c19 */ /* 0x000fe20008001203 */
[----:B------:R-:W-:-:S04]  /*24c70*/  ULDC UR5, c[0x0][0x638] ;  /* 0x00018e0000057ab9 */ /* 0x000fc80000000800 */
[----:B------:R-:W-:Y:S02]  /*24c80*/  IMAD.MOV R2, RZ, RZ, -R3 ;  /* 0x000000ffff027224 */ /* 0x000fe400078e0a03 */
[----:B------:R-:W-:Y:S02]  /*24c90*/  IMAD R5, R3, UR18, R12 ;  /* 0x0000001203057c24 */ /* 0x000fe4000f8e020c */
[----:B------:R-:W-:Y:S01]  /*24ca0*/  IMAD R13, R2, UR5, R13 ;  /* 0x00000005020d7c24 */ /* 0x000fe2000f8e020d */
[----:B------:R-:W-:Y:S01]  /*24cb0*/  ULDC UR5, c[0x0][0x610] ;  /* 0x0001840000057ab9 */ /* 0x000fe20000000800 */
[----:B------:R-:W-:Y:S01]  /*24cc0*/  LOP3.LUT R2, R11, UR4, RZ, 0xc0, !PT ;  /* 0x000000040b027c12 */ /* 0x000fe2000f8ec0ff */
[----:B------:R-:W-:Y:S01]  /*24cd0*/  IMAD R8, R5, UR5, R8 ;  /* 0x0000000505087c24 */ /* 0x000fe2000f8e0208 */
[----:B------:R-:W-:-:S03]  /*24ce0*/  ULDC UR5, c[0x0][0x600] ;  /* 0x0001800000057ab9 */ /* 0x000fc60000000800 */
[----:B------:R-:W-:Y:S02]  /*24cf0*/  IMAD R13, R13, UR5, R2 ;  /* 0x000000050d0d7c24 */ /* 0x000fe4000f8e0202 */
[----:B------:R-:W-:-:S03]  /*24d00*/  IMAD.MOV.U32 R2, RZ, RZ, 0x1 ;  /* 0x00000001ff027424 */ /* 0x000fc600078e00ff */
[----:B------:R-:W-:Y:S02]  /*24d10*/  SEL R4, R13, R8, !P4 ;  /* 0x000000080d047207 */ /* 0x000fe40006000000 */
[----:B------:R-:W-:-:S07]  /*24d20*/  SEL R5, R8, R13, !P4 ;  /* 0x0000000d08057207 */ /* 0x000fce0006000000 */
.L_x_562:
[----:B------:R-:W-:Y:S05]  /*24d30*/  BSYNC B1 ;  /* 0x0000000000017941 */ /* 0x000fea0003800000 */
.L_x_561:
[----:B------:R-:W-:-:S13]  /*24d40*/  LOP3.LUT P1, RZ, R2, 0xff, RZ, 0xc0, !PT ;  /* 0x000000ff02ff7812 */ /* 0x000fda000782c0ff */
[----:B------:R-:W-:Y:S05]  /*24d50*/  @P1 BRA `(.L_x_565) ;  /* 0xfffffff4003c1947 */ /* 0x000fea000383ffff */
[----:B------:R-:W-:Y:S05]  /*24d60*/  BSYNC B0 ;  /* 0x0000000000007941 */ /* 0x000fea0003800000 */
.L_x_553:
[----:B------:R-:W-:-:S03]  /*24d70*/  UMOV UR5, 0xffffffff ;  /* 0xffffffff00057882 */ /* 0x000fc60000000000 */
[----:B------:R-:W-:Y:S05]  /*24d80*/  BRA.DIV UR5, `(.L_x_566) ;  /* 0x0000000605287947 */ /* 0x000fea000b800000 */
[----:B------:R-:W-:-:S13]  /*24d90*/  ELECT P0, URZ, PT ;  /* 0x00000000003f782f */ /* 0x000fda0003800000 */
.L_x_580:
[----:B------:R-:W-:Y:S04]  /*24da0*/  BSSY B0, `(.L_x_567) ;  /* 0x000002c000007945 */ /* 0x000fe80003800000 */
[----:B------:R-:W-:Y:S05]  /*24db0*/  @!P0 BRA `(.L_x_568) ;  /* 0x0000000000a88947 */ /* 0x000fea0003800000 */
[----:B------:R-:W-:-:S04]  /*24dc0*/  ULOP3.LUT UR5, UR13, 0x2, URZ, 0xfc, !UPT ;  /* 0x000000020d057892 */ /* 0x000fc8000f8efc3f */
[----:B------:R-:W-:-:S06]  /*24dd0*/  UISETP.NE.AND UP0, UPT, UR5, 0x3, UPT ;  /* 0x000000030500788c */ /* 0x000fcc000bf05270 */
[----:B------:R-:W-:-:S13]  /*24de0*/  PLOP3.LUT P0, PT, PT, PT, UP0, 0x80, 0x0 ;  /* 0x000000000000781c */ /* 0x000fda0003f0f008 */
[----:B------:R-:W-:Y:S05]  /*24df0*/  @!P0 BRA `(.L_x_569) ;  /* 0x0000000000048947 */ /* 0x000fea0003800000 */
[----:B------:R-:W-:Y:S01]  /*24e00*/  BPT.TRAP 0x1 ;  /* 0x000000040000795c */ /* 0x000fe20000300000 */
.L_x_569:
[----:B------:R-:W0:Y:S01]  /*24e10*/  S2R R3, SR_CgaCtaId ;  /* 0x0000000000037919 */ /* 0x000e220000008800 */
[----:B------:R-:W-:-:S04]  /*24e20*/  MOV R2, 0x400 ;  /* 0x0000040000027802 */ /* 0x000fc80000000f00 */
[----:B0-----:R-:W-:Y:S02]  /*24e30*/  LEA R3, R3, R2, 0x18 ;  /* 0x0000000203037211 */ /* 0x001fe400078ec0ff */
[----:B------:R-:W-:-:S03]  /*24e40*/  SHF.L.U32 R2, R0, 0x1f, RZ ;  /* 0x0000001f00027819 */ /* 0x000fc600000006ff */
[----:B------:R-:W-:-:S04]  /*24e50*/  VIADD R3, R3, 0x20 ;  /* 0x0000002003037836 */ /* 0x000fc80000000000 */
[----:B------:R-:W-:-:S04]  /*24e60*/  IMAD R5, R6, 0x8, R3 ;  /* 0x0000000806057824 */ /* 0x000fc800078e0203 */
[----:B------:R-:W0:Y:S02]  /*24e70*/  SYNCS.PHASECHK.TRANS64.TRYWAIT P0, [R5+URZ], R2 ;  /* 0x00000002050075a7 */ /* 0x000e24000800017f */
[----:B0-----:R-:W-:Y:S05]  /*24e80*/  @!P0 BRA `(.L_x_570) ;  /* 0x00000004000c8947 */ /* 0x001fea0003800000 */
.L_x_581:
[----:B------:R-:W-:-:S05]  /*24e90*/  VIADD R6, R6, 0x1 ;  /* 0x0000000106067836 */ /* 0x000fca0000000000 */
[----:B------:R-:W-:-:S04]  /*24ea0*/  ISETP.NE.AND P0, PT, R6, 0x4, PT ;  /* 0x000000040600780c */ /* 0x000fc80003f05270 */
[----:B0-----:R-:W-:Y:S02]  /*24eb0*/  SEL R5, RZ, 0x1, P0 ;  /* 0x00000001ff057807 */ /* 0x001fe40000000000 */
[----:B------:R-:W-:Y:S02]  /*24ec0*/  SEL R6, R6, RZ, P0 ;  /* 0x000000ff06067207 */ /* 0x000fe40000000000 */
[----:B------:R-:W-:-:S03]  /*24ed0*/  LOP3.LUT R5, R0, R5, RZ, 0x3c, !PT ;  /* 0x0000000500057212 */ /* 0x000fc600078e3cff */
[----:B------:R-:W-:Y:S01]  /*24ee0*/  IMAD R7, R6, 0x8, R3 ;  /* 0x0000000806077824 */ /* 0x000fe200078e0203 */
[----:B------:R-:W-:-:S04]  /*24ef0*/  SHF.L.U32 R0, R5, 0x1f, RZ ;  /* 0x0000001f05007819 */ /* 0x000fc800000006ff */
[----:B------:R-:W0:Y:S02]  /*24f00*/  SYNCS.PHASECHK.TRANS64.TRYWAIT P0, [R7+URZ], R0 ;  /* 0x00000000070075a7 */ /* 0x000e24000800017f */
[----:B0-----:R-:W-:Y:S05]  /*24f10*/  @!P0 BRA `(.L_x_571) ;  /* 0x0000000000fc8947 */ /* 0x001fea0003800000 */
.L_x_582:
[----:B0-----:R-:W-:-:S05]  /*24f20*/  VIADD R0, R6, 0x1 ;  /* 0x0000000106007836 */ /* 0x001fca0000000000 */
[----:B------:R-:W-:-:S04]  /*24f30*/  ISETP.NE.AND P0, PT, R0, 0x4, PT ;  /* 0x000000040000780c */ /* 0x000fc80003f05270 */
[----:B------:R-:W-:Y:S02]  /*24f40*/  SEL R2, RZ, 0x1, P0 ;  /* 0x00000001ff027807 */ /* 0x000fe40000000000 */
[----:B------:R-:W-:Y:S02]  /*24f50*/  SEL R4, R0, RZ, P0 ;  /* 0x000000ff00047207 */ /* 0x000fe40000000000 */
[----:B------:R-:W-:-:S03]  /*24f60*/  LOP3.LUT R5, R5, R2, RZ, 0x3c, !PT ;  /* 0x0000000205057212 */ /* 0x000fc600078e3cff */
[----:B------:R-:W-:Y:S01]  /*24f70*/  IMAD R7, R4, 0x8, R3 ;  /* 0x0000000804077824 */ /* 0x000fe200078e0203 */
[----:B------:R-:W-:-:S04]  /*24f80*/  SHF.L.U32 R0, R5, 0x1f, RZ ;  /* 0x0000001f05007819 */ /* 0x000fc800000006ff */
[----:B------:R-:W0:Y:S02]  /*24f90*/  SYNCS.PHASECHK.TRANS64.TRYWAIT P0, [R7+URZ], R0 ;  /* 0x00000000070075a7 */ /* 0x000e24000800017f */
[----:B0-----:R-:W-:Y:S05]  /*24fa0*/  @!P0 BRA `(.L_x_572) ;  /* 0x0000000000ec8947 */ /* 0x001fea0003800000 */
.L_x_583:
[----:B0-----:R-:W-:-:S05]  /*24fb0*/  VIADD R0, R4, 0x1 ;  /* 0x0000000104007836 */ /* 0x001fca0000000000 */
[----:B------:R-:W-:-:S04]  /*24fc0*/  ISETP.NE.AND P0, PT, R0, 0x4, PT ;  /* 0x000000040000780c */ /* 0x000fc80003f05270 */
[----:B------:R-:W-:Y:S02]  /*24fd0*/  SEL R2, RZ, 0x1, P0 ;  /* 0x00000001ff027807 */ /* 0x000fe40000000000 */
[----:B------:R-:W-:Y:S02]  /*24fe0*/  SEL R0, R0, RZ, P0 ;  /* 0x000000ff00007207 */ /* 0x000fe40000000000 */
[----:B------:R-:W-:-:S03]  /*24ff0*/  LOP3.LUT R2, R5, R2, RZ, 0x3c, !PT ;  /* 0x0000000205027212 */ /* 0x000fc600078e3cff */
[----:B------:R-:W-:Y:S01]  /*25000*/  IMAD R3, R0, 0x8, R3 ;  /* 0x0000000800037824 */ /* 0x000fe200078e0203 */
[----:B------:R-:W-:-:S07]  /*25010*/  SHF.L.U32 R0, R2, 0x1f, RZ ;  /* 0x0000001f02007819 */ /* 0x000fce00000006ff */
.L_x_573:
[----:B0-----:R0:W1:Y:S02]  /*25020*/  SYNCS.PHASECHK.TRANS64.TRYWAIT P0, [R3+URZ], R0 ;  /* 0x00000000030075a7 */ /* 0x001064000800017f */
[----:B-1----:R-:W-:Y:S05]  /*25030*/  @!P0 NANOSLEEP.SYNCS 0x989680 ;  /* 0x009896800000895d */ /* 0x002fea0003900000 */
[----:B------:R-:W1:Y:S02]  /*25040*/  @!P0 SYNCS.PHASECHK.TRANS64 P0, [R3+URZ], R0 ;  /* 0x00000000030085a7 */ /* 0x000e64000800007f */
[----:B-1----:R-:W-:Y:S05]  /*25050*/  @!P0 BRA `(.L_x_573) ;  /* 0xfffffffc00f08947 */ /* 0x002fea000383ffff */
.L_x_568:
[----:B------:R-:W-:Y:S05]  /*25060*/  BSYNC B0 ;  /* 0x0000000000007941 */ /* 0x000fea0003800000 */
.L_x_567:
[----:B------:R-:W-:Y:S05]  /*25070*/  EXIT ;  /* 0x000000000000794d */ /* 0x000fea0003800000 */
.L_x_17:
[----:B-1----:R-:W-:-:S04]  /*25080*/  IMAD.U32 R3, RZ, RZ, UR6 ;  /* 0x00000006ff037e24 */ /* 0x002fc8000f8e00ff */
[----:B------:R1:W3:Y:S03]  /*25090*/  SYNCS.PHASECHK.TRANS64.TRYWAIT P0, [R3+URZ], R0 ;  /* 0x00000000030075a7 */ /* 0x0002e6000800017f */
[----:B---3--:R-:W-:Y:S05]  /*250a0*/  @!P0 NANOSLEEP.SYNCS 0x989680 ;  /* 0x009896800000895d */ /* 0x008fea0003900000 */
[----:B------:R-:W3:Y:S02]  /*250b0*/  @!P0 SYNCS.PHASECHK.TRANS64 P0, [R3+URZ], R0 ;  /* 0x00000000030085a7 */ /* 0x000ee4000800007f */
[----:B---3--:R-:W-:Y:S05]  /*250c0*/  @!P0 BRA `(.L_x_17) ;  /* 0xfffffffc00ec8947 */ /* 0x008fea000383ffff */
[----:B------:R-:W-:Y:S05]  /*250d0*/  BRA `(.L_x_16) ;  /* 0xfffffdd800907947 */ /* 0x000fea000383ffff */
.L_x_23:
[----:B-----5:R1:W-:Y:S02]  /*250e0*/  STL [R1+0x46c], R0 ;  /* 0x00046c0001007387 */ /* 0x0203e40000100800 */
[----:B-1----:R-:W-:-:S04]  /*250f0*/  IMAD.U32 R0, RZ, RZ, UR16 ;  /* 0x00000010ff007e24 */ /* 0x002fc8000f8e00ff */
[----:B------:R1:W3:Y:S03]  /*25100*/  SYNCS.PHASECHK.TRANS64.TRYWAIT P0, [R0+URZ], R2 ;  /* 0x00000002000075a7 */ /* 0x0002e6000800017f */
[----:B---3--:R-:W-:Y:S05]  /*25110*/  @!P0 NANOSLEEP.SYNCS 0x989680 ;  /* 0x009896800000895d */ /* 0x008fea0003900000 */
[----:B------:R1:W3:Y:S02]  /*25120*/  @!P0 SYNCS.PHASECHK.TRANS64 P0, [R0+URZ], R2 ;  /* 0x00000002000085a7 */ /* 0x0002e4000800007f */
[----:B-1----:R1:W5:Y:S02]  /*25130*/  LDL.LU R0, [R1+0x46c] ;  /* 0x00046c0001007983 */ /* 0x0023640000300800 */
[----:B-1-3--:R-:W-:Y:S05]  /*25140*/  @!P0 BRA `(.L_x_23) ;  /* 0xfffffffc00e48947 */ /* 0x00afea000383ffff */
[----:B------:R-:W-:Y:S05]  /*25150*/  BRA `(.L_x_22) ;  /* 0xfffffe1c00587947 */ /* 0x000fea000383ffff */
.L_x_554:
[----:B------:R-:W-:Y:S01]  /*25160*/  BSSY B1, `(.L_x_574) ;  /* 0x0000006000017945 */ /* 0x000fe20003800000 */
[----:B------:R-:W-:-:S07]  /*25170*/  IMAD.MOV.U32 R2, RZ, RZ, -0x1 ;  /* 0xffffffffff027424 */ /* 0x000fce00078e00ff */
[----:B------:R-:W-:Y:S05]  /*25180*/  WARPSYNC.COLLECTIVE R2, `(.L_x_575) ;  /* 0x00000000020c7348 */ /* 0x000fea0003c00000 */
[----:B------:R-:W-:Y:S02]  /*25190*/  ELECT P1, UR62, PT ;  /* 0x00000000003e782f */ /* 0x000fe40003820000 */
[----:B------:R-:W-:Y:S01]  /*251a0*/  MOV R2, UR62 ;  /* 0x0000003e00027c02 */ /* 0x000fe20008000f00 */
[----:B------:R-:W-:Y:S10]  /*251b0*/  ENDCOLLECTIVE ;  /* 0x000000000000791b */ /* 0x000ff40003800000 */
.L_x_575:
[----:B------:R-:W-:Y:S05]  /*251c0*/  BSYNC B1 ;  /* 0x0000000000017941 */ /* 0x000fea0003800000 */
.L_x_574:
[----:B------:R-:W-:Y:S05]  /*251d0*/  BRA `(.L_x_576) ;  /* 0xfffffff000287947 */ /* 0x000fea000383ffff */
.L_x_557:
[----:B-1----:R1:W2:Y:S02]  /*251e0*/  SYNCS.PHASECHK.TRANS64.TRYWAIT P1, [R16+URZ+0x20], R11 ;  /* 0x0000200b100075a7 */ /* 0x0022a4000802017f */
[----:B--2---:R-:W-:Y:S05]  /*251f0*/  @!P1 NANOSLEEP.SYNCS 0x989680 ;  /* 0x009896800000995d */ /* 0x004fea0003900000 */
[----:B------:R-:W2:Y:S02]  /*25200*/  @!P1 SYNCS.PHASECHK.TRANS64 P1, [R16+URZ+0x20], R11 ;  /* 0x0000200b100095a7 */ /* 0x000ea4000802007f */
[----:B--2---:R-:W-:Y:S05]  /*25210*/  @!P1 BRA `(.L_x_557) ;  /* 0xfffffffc00f09947 */ /* 0x004fea000383ffff */
[----:B------:R-:W-:Y:S05]  /*25220*/  BRA `(.L_x_577) ;  /* 0xfffffff0005c7947 */ /* 0x000fea000383ffff */
.L_x_566:
[----:B------:R-:W-:Y:S01]  /*25230*/  BSSY B0, `(.L_x_578) ;  /* 0x0000006000007945 */ /* 0x000fe20003800000 */
[----:B------:R-:W-:-:S07]  /*25240*/  IMAD.MOV.U32 R2, RZ, RZ, -0x1 ;  /* 0xffffffffff027424 */ /* 0x000fce00078e00ff */
[----:B------:R-:W-:Y:S05]  /*25250*/  WARPSYNC.COLLECTIVE R2, `(.L_x_579) ;  /* 0x00000000020c7348 */ /* 0x000fea0003c00000 */
[----:B------:R-:W-:Y:S02]  /*25260*/  ELECT P1, UR62, PT ;  /* 0x00000000003e782f */ /* 0x000fe40003820000 */
[----:B------:R-:W-:Y:S01]  /*25270*/  MOV R2, UR62 ;  /* 0x0000003e00027c02 */ /* 0x000fe20008000f00 */
[----:B------:R-:W-:Y:S10]  /*25280*/  ENDCOLLECTIVE ;  /* 0x000000000000791b */ /* 0x000ff40003800000 */
.L_x_579:
[----:B------:R-:W-:Y:S05]  /*25290*/  BSYNC B0 ;  /* 0x0000000000007941 */ /* 0x000fea0003800000 */
.L_x_578:
[----:B------:R-:W-:Y:S01]  /*252a0*/  PLOP3.LUT P0, PT, P1, PT, PT, 0x80, 0x0 ;  /* 0x000000000000781c */ /* 0x000fe20000f0f070 */
[----:B------:R-:W-:-:S12]  /*252b0*/  BRA `(.L_x_580) ;  /* 0xfffffff800b87947 */ /* 0x000fd8000383ffff */
.L_x_570:
[----:B0-----:R0:W1:Y:S02]  /*252c0*/  SYNCS.PHASECHK.TRANS64.TRYWAIT P0, [R5+URZ], R2 ;  /* 0x00000002050075a7 */ /* 0x001064000800017f */
[----:B-1----:R-:W-:Y:S05]  /*252d0*/  @!P0 NANOSLEEP.SYNCS 0x989680 ;  /* 0x009896800000895d */ /* 0x002fea0003900000 */
[----:B------:R-:W1:Y:S02]  /*252e0*/  @!P0 SYNCS.PHASECHK.TRANS64 P0, [R5+URZ], R2 ;  /* 0x00000002050085a7 */ /* 0x000e64000800007f */
[----:B-1----:R-:W-:Y:S05]  /*252f0*/  @!P0 BRA `(.L_x_570) ;  /* 0xfffffffc00f08947 */ /* 0x002fea000383ffff */
[----:B------:R-:W-:Y:S05]  /*25300*/  BRA `(.L_x_581) ;  /* 0xfffffff800e07947 */ /* 0x000fea000383ffff */
.L_x_571:
[----:B0-----:R0:W1:Y:S02]  /*25310*/  SYNCS.PHASECHK.TRANS64.TRYWAIT P0, [R7+URZ], R0 ;  /* 0x00000000070075a7 */ /* 0x001064000800017f */
[----:B-1----:R-:W-:Y:S05]  /*25320*/  @!P0 NANOSLEEP.SYNCS 0x989680 ;  /* 0x009896800000895d */ /* 0x002fea0003900000 */
[----:B------:R-:W1:Y:S02]  /*25330*/  @!P0 SYNCS.PHASECHK.TRANS64 P0, [R7+URZ], R0 ;  /* 0x00000000070085a7 */ /* 0x000e64000800007f */
[----:B-1----:R-:W-:Y:S05]  /*25340*/  @!P0 BRA `(.L_x_571) ;  /* 0xfffffffc00f08947 */ /* 0x002fea000383ffff */
[----:B------:R-:W-:Y:S05]  /*25350*/  BRA `(.L_x_582) ;  /* 0xfffffff800f07947 */ /* 0x000fea000383ffff */
.L_x_572:
[----:B0-----:R0:W1:Y:S02]  /*25360*/  SYNCS.PHASECHK.TRANS64.TRYWAIT P0, [R7+URZ], R0 ;  /* 0x00000000070075a7 */ /* 0x001064000800017f */
[----:B-1----:R-:W-:Y:S05]  /*25370*/  @!P0 NANOSLEEP.SYNCS 0x989680 ;  /* 0x009896800000895d */ /* 0x002fea0003900000 */
[----:B------:R-:W1:Y:S02]  /*25380*/  @!P0 SYNCS.PHASECHK.TRANS64 P0, [R7+URZ], R0 ;  /* 0x00000000070085a7 */ /* 0x000e64000800007f */
[----:B-1----:R-:W-:Y:S05]  /*25390*/  @!P0 BRA `(.L_x_572) ;  /* 0xfffffffc00f08947 */ /* 0x002fea000383ffff */
[----:B------:R-:W-:Y:S05]  /*253a0*/  BRA `(.L_x_583) ;  /* 0xfffffffc00007947 */ /* 0x000fea000383ffff */
.L_x_584:
[----:B------:R-:W-:-:S00]  /*253b0*/  BRA `(.L_x_584) ;  /* 0xfffffffc00fc7947 */ /* 0x000fc0000383ffff */
[----:B------:R-:W-:-:S00]  /*253c0*/  NOP ;  /* 0x0000000000007918 */ /* 0x000fc00000000000 */
        /* <DEDUP_REMOVED lines=11> */
.L_x_585:


//--------------------- .nv.shared._ZN7cutlass13device_kernelINS_4gemm6kernel13GemmUniversalIN4cute5tupleIJiiiiEEENS1_10collective13CollectiveMmaINS1_37MainloopSm90TmaGmmaWarpSpecializedFP8ILi4ENS5_IJNS4_1CILi1EEESB_SB_EEENS1_35KernelTmaWarpSpecializedCooperativeEEENS5_IJNSA_ILi256EEESF_NSA_ILi64EEEEEENS_12float_e4m3_tENS5_IJlSB_lEEESI_SJ_NS4_8TiledMMAINS4_8MMA_AtomIJNS4_4SM904GMMA31MMA_64x256x32_F32E4M3E4M3_SS_TNILNSN_7ScaleInE1ELSP_1EEEEEENS4_6LayoutINS5_IJNSA_ILi2EEESB_SB_EEENS5_IJSB_NSA_ILi0EEESV_EEEEENS5_IJNS4_10UnderscoreESY_SY_EEEEENS4_13SM90_TMA_LOADENS4_14ComposedLayoutINS4_7SwizzleILi2ELi4ELi3EEENS4_18smem_ptr_flag_bitsILi8EEENSS_INS5_IJNSA_ILi8EEESG_EEENS5_IJSG_SB_EEEEEEEvNS4_8identityES11_S1B_vS1C_EENS_8epilogue10collective6detail29Sm90TmaWarpSpecializedAdapterINS1F_15DefaultEpilogueISI_SJ_SJ_NS1E_6thread17LinearCombinationISI_Li1EffLNS1J_9ScaleType4KindE0ELNS_15FloatRoundStyleE2ESI_EENS1_15EpilogueDefaultEEEEEvvEEEEvNT_6ParamsE --------------------------
	.section	.nv.shared._ZN7cutlass13device_kernelINS_4gemm6kernel13GemmUniversalIN4cute5tupleIJiiiiEEENS1_10collective13CollectiveMmaINS1_37MainloopSm90TmaGmmaWarpSpecializedFP8ILi4ENS5_IJNS4_1CILi1EEESB_SB_EEENS1_35KernelTmaWarpSpecializedCooperativeEEENS5_IJNSA_ILi256EEESF_NSA_ILi64EEEEEENS_12float_e4m3_tENS5_IJlSB_lEEESI_SJ_NS4_8TiledMMAINS4_8MMA_AtomIJNS4_4SM904GMMA31MMA_64x256x32_F32E4M3E4M3_SS_TNILNSN_7ScaleInE1ELSP_1EEEEEENS4_6LayoutINS5_IJNSA_ILi2EEESB_SB_EEENS5_IJSB_NSA_ILi0EEESV_EEEEENS5_IJNS4_10UnderscoreESY_SY_EEEEENS4_13SM90_TMA_LOADENS4_14ComposedLayoutINS4_7SwizzleILi2ELi4ELi3EEENS4_18smem_ptr_flag_bitsILi8EEENSS_INS5_IJNSA_ILi8EEESG_EEENS5_IJSG_SB_EEEEEEEvNS4_8identityES11_S1B_vS1C_EENS_8epilogue10collective6detail29Sm90TmaWarpSpecializedAdapterINS1F_15DefaultEpilogueISI_SJ_SJ_NS1E_6thread17LinearCombinationISI_Li1EffLNS1J_9ScaleType4KindE0ELNS_15FloatRoundStyleE2ESI_EENS1_15EpilogueDefaultEEEEEvvEEEEvNT_6ParamsE,"aw",@nobits
	.sectionflags	@""
	.align	16
	.zero		1024


//--------------------- .nv.shared.reserved.0     --------------------------
	.section	.nv.shared.reserved.0,"aw",@nobits
	.weak		__nv_reservedSMEM_offset_0_alias
	.size		__nv_reservedSMEM_offset_0_alias, 0, 0
	.other		__nv_reservedSMEM_offset_0_alias,@"STO_CUDA_RESERVED_SHARED STV_DEFAULT"
__nv_reservedSMEM_offset_0_alias:
	.zero		0


//--------------------- .nv.global                --------------------------
	.section	.nv.global,"aw",@nobits
.nv.global:
	.type		_ZN39_INTERNAL_dfb8a6f3_4_k_cu_a58f10e2_44744cute1_E,@object
	.size		_ZN39_INTERNAL_dfb8a6f3_4_k_cu_a58f10e2_44744cute1_E,(_ZN39_INTERNAL_dfb8a6f3_4_k_cu_a58f10e2_44744cuda3std3__45__cpo6cbeginE - _ZN39_INTERNAL_dfb8a6f3_4_k_cu_a58f10e2_44744cute1_E)
_ZN39_INTERNAL_dfb8a6f3_4_k_cu_a58f10e2_44744cute1_E:
	.zero		1
	.type		_ZN39_INTERNAL_dfb8a6f3_4_k_cu_a58f10e2_44744cuda3std3__45__cpo6cbeginE,@object
	.size		_ZN39_INTERNAL_dfb8a6f3_4_k_cu_a58f10e2_44744cuda3std3__45__cpo6cbeginE,(_ZN39_INTERNAL_dfb8a6f3_4_k_cu_a58f10e2_44744cuda3std3__48in_placeE - _ZN39_INTERNAL_dfb8a6f3_4_k_cu_a58f10e2_44744cuda3std3__45__cpo6cbeginE)
_ZN39_INTERNAL_dfb8a6f3_4_k_cu_a58f10e2_44744cuda3std3__45__cpo6cbeginE:
	.zero		1
	.type		_ZN39_INTERNAL_dfb8a6f3_4_k_cu_a58f10e2_44744cuda3std3__48in_placeE,@object
	.size		_ZN39_INTERNAL_dfb8a6f3_4_k_cu_a58f10e2_44744cuda3std3__48in_placeE,(_ZN39_INTERNAL_dfb8a6f3_4_k_cu_a58f10e2_44744cuda3std6ranges3__45__cpo9iter_moveE - _ZN39_INTERNAL_dfb8a6f3_4_k_cu_a58f10e2_44744cuda3std3__48in_placeE)
_ZN39_INTERNAL_dfb8a6f3_4_k_cu_a58f10e2_44744cuda3std3__48in_placeE:
	.zero		1
	.type		_ZN39_INTERNAL_dfb8a6f3_4_k_cu_a58f10e2_44744cuda3std6ranges3__45__cpo9iter_moveE,@object
	.size		_ZN39_INTERNAL_dfb8a6f3_4_k_cu_a58f10e2_44744cuda3std6ranges3__45__cpo9iter_moveE,(_ZN39_INTERNAL_dfb8a6f3_4_k_cu_a58f10e2_44744cuda3std3__45__cpo5beginE - _ZN39_INTERNAL_dfb8a6f3_4_k_cu_a58f10e2_44744cuda3std6ranges3__45__cpo9iter_moveE)
_ZN39_INTERNAL_dfb8a6f3_4_k_cu_a58f10e2_44744cuda3std6ranges3__45__cpo9iter_moveE:
	.zero		1
	.type		_ZN39_INTERNAL_dfb8a6f3_4_k_cu_a58f10e2_44744cuda3std3__45__cpo5beginE,@object
	.size		_ZN39_INTERNAL_dfb8a6f3_4_k_cu_a58f10e2_44744cuda3std3__45__cpo5beginE,(_ZN39_INTERNAL_dfb8a6f3_4_k_cu_a58f10e2_44744cuda3std3__441_GLOBAL__N__dfb8a6f3_4_k_cu_a58f10e2_44746ignoreE - _ZN39_INTERNAL_dfb8a6f3_4_k_cu_a58f10e2_44744cuda3std3__45__cpo5beginE)
_ZN39_INTERNAL_dfb8a6f3_4_k_cu_a58f10e2_44744cuda3std3__45__cpo5beginE:
	.zero		1
	.type		_ZN39_INTERNAL_dfb8a6f3_4_k_cu_a58f10e2_44744cuda3std3__441_GLOBAL__N__dfb8a6f3_4_k_cu_a58f10e2_44746ignoreE,@object
	.size		_ZN39_INTERNAL_dfb8a6f3_4_k_cu_a58f10e2_44744cuda3std3__441_GLOBAL__N__dfb8a6f3_4_k_cu_a58f10e2_44746ignoreE,(_ZN39_INTERNAL_dfb8a6f3_4_k_cu_a58f10e2_44744cute7productE - _ZN39_INTERNAL_dfb8a6f3_4_k_cu_a58f10e2_44744cuda3std3__441_GLOBAL__N__dfb8a6f3_4_k_cu_a58f10e2_44746ignoreE)
_ZN39_INTERNAL_dfb8a6f3_4_k_cu_a58f10e2_44744cuda3std3__441_GLOBAL__N__dfb8a6f3_4_k_cu_a58f10e2_44746ignoreE:
	.zero		1
	.type		_ZN39_INTERNAL_dfb8a6f3_4_k_cu_a58f10e2_44744cute7productE,@object
	.size		_ZN39_INTERNAL_dfb8a6f3_4_k_cu_a58f10e2_44744cute7productE,(_ZN39_INTERNAL_dfb8a6f3_4_k_cu_a58f10e2_44744cuda3std3__45__cpo3endE - _ZN39_INTERNAL_dfb8a6f3_4_k_cu_a58f10e2_44744cute7productE)
_ZN39_INTERNAL_dfb8a6f3_4_k_cu_a58f10e2_44744cute7productE:
	.zero		1
	.type		_ZN39_INTERNAL_dfb8a6f3_4_k_cu_a58f10e2_44744cuda3std3__45__cpo3endE,@object
	.size		_ZN39_INTERNAL_dfb8a6f3_4_k_cu_a58f10e2_44744cuda3std3__45__cpo3endE,(_ZN39_INTERNAL_dfb8a6f3_4_k_cu_a58f10e2_44744cuda3std3__419piecewise_constructE - _ZN39_INTERNAL_dfb8a6f3_4_k_cu_a58f10e2_44744cuda3std3__45__cpo3endE)
_ZN39_INTERNAL_dfb8a6f3_4_k_cu_a58f10e2_44744cuda3std3__45__cpo3endE:
	.zero		1
	.type		_ZN39_INTERNAL_dfb8a6f3_4_k_cu_a58f10e2_44744cuda3std3__419piecewise_constructE,@object
	.size		_ZN39_INTERNAL_dfb8a6f3_4_k_cu_a58f10e2_44744cuda3std3__419piecewise_constructE,(_ZN39_INTERNAL_dfb8a6f3_4_k_cu_a58f10e2_44744cuda3std3__45__cpo4cendE - _ZN39_INTERNAL_dfb8a6f3_4_k_cu_a58f10e2_44744cuda3std3__419piecewise_constructE)
_ZN39_INTERNAL_dfb8a6f3_4_k_cu_a58f10e2_44744cuda3std3__419piecewise_constructE:
	.zero		1
	.type		_ZN39_INTERNAL_dfb8a6f3_4_k_cu_a58f10e2_44744cuda3std3__45__cpo4cendE,@object
	.size		_ZN39_INTERNAL_dfb8a6f3_4_k_cu_a58f10e2_44744cuda3std3__45__cpo4cendE,(_ZN39_INTERNAL_dfb8a6f3_4_k_cu_a58f10e2_44744cuda3std6ranges3__45__cpo4swapE - _ZN39_INTERNAL_dfb8a6f3_4_k_cu_a58f10e2_44744cuda3std3__45__cpo4cendE)
_ZN39_INTERNAL_dfb8a6f3_4_k_cu_a58f10e2_44744cuda3std3__45__cpo4cendE:
	.zero		1
	.type		_ZN39_INTERNAL_dfb8a6f3_4_k_cu_a58f10e2_44744cuda3std6ranges3__45__cpo4swapE,@object
	.size		_ZN39_INTERNAL_dfb8a6f3_4_k_cu_a58f10e2_44744cuda3std6ranges3__45__cpo4swapE,(.L_7 - _ZN39_INTERNAL_dfb8a6f3_4_k_cu_a58f10e2_44744cuda3std6ranges3__45__cpo4swapE)
_ZN39_INTERNAL_dfb8a6f3_4_k_cu_a58f10e2_44744cuda3std6ranges3__45__cpo4swapE:
	.zero		1
.L_7:


//--------------------- .nv.constant0._ZN7cutlass13device_kernelINS_4gemm6kernel13GemmUniversalIN4cute5tupleIJiiiiEEENS1_10collective13CollectiveMmaINS1_37MainloopSm90TmaGmmaWarpSpecializedFP8ILi4ENS5_IJNS4_1CILi1EEESB_SB_EEENS1_35KernelTmaWarpSpecializedCooperativeEEENS5_IJNSA_ILi256EEESF_NSA_ILi64EEEEEENS_12float_e4m3_tENS5_IJlSB_lEEESI_SJ_NS4_8TiledMMAINS4_8MMA_AtomIJNS4_4SM904GMMA31MMA_64x256x32_F32E4M3E4M3_SS_TNILNSN_7ScaleInE1ELSP_1EEEEEENS4_6LayoutINS5_IJNSA_ILi2EEESB_SB_EEENS5_IJSB_NSA_ILi0EEESV_EEEEENS5_IJNS4_10UnderscoreESY_SY_EEEEENS4_13SM90_TMA_LOADENS4_14ComposedLayoutINS4_7SwizzleILi2ELi4ELi3EEENS4_18smem_ptr_flag_bitsILi8EEENSS_INS5_IJNSA_ILi8EEESG_EEENS5_IJSG_SB_EEEEEEEvNS4_8identityES11_S1B_vS1C_EENS_8epilogue10collective6detail29Sm90TmaWarpSpecializedAdapterINS1F_15DefaultEpilogueISI_SJ_SJ_NS1E_6thread17LinearCombinationISI_Li1EffLNS1J_9ScaleType4KindE0ELNS_15FloatRoundStyleE2ESI_EENS1_15EpilogueDefaultEEEEEvvEEEEvNT_6ParamsE --------------------------
	.section	.nv.constant0._ZN7cutlass13device_kernelINS_4gemm6kernel13GemmUniversalIN4cute5tupleIJiiiiEEENS1_10collective13CollectiveMmaINS1_37MainloopSm90TmaGmmaWarpSpecializedFP8ILi4ENS5_IJNS4_1CILi1EEESB_SB_EEENS1_35KernelTmaWarpSpecializedCooperativeEEENS5_IJNSA_ILi256EEESF_NSA_ILi64EEEEEENS_12float_e4m3_tENS5_IJlSB_lEEESI_SJ_NS4_8TiledMMAINS4_8MMA_AtomIJNS4_4SM904GMMA31MMA_64x256x32_F32E4M3E4M3_SS_TNILNSN_7ScaleInE1ELSP_1EEEEEENS4_6LayoutINS5_IJNSA_ILi2EEESB_SB_EEENS5_IJSB_NSA_ILi0EEESV_EEEEENS5_IJNS4_10UnderscoreESY_SY_EEEEENS4_13SM90_TMA_LOADENS4_14ComposedLayoutINS4_7SwizzleILi2ELi4ELi3EEENS4_18smem_ptr_flag_bitsILi8EEENSS_INS5_IJNSA_ILi8EEESG_EEENS5_IJSG_SB_EEEEEEEvNS4_8identityES11_S1B_vS1C_EENS_8epilogue10collective6detail29Sm90TmaWarpSpecializedAdapterINS1F_15DefaultEpilogueISI_SJ_SJ_NS1E_6thread17LinearCombinationISI_Li1EffLNS1J_9ScaleType4KindE0ELNS_15FloatRoundStyleE2ESI_EENS1_15EpilogueDefaultEEEEEvvEEEEvNT_6ParamsE,"a",@progbits
	.sectionflags	@""
	.align	4
.nv.constant0._ZN7cutlass13device_kernelINS_4gemm6kernel13GemmUniversalIN4cute5tupleIJiiiiEEENS1_10collective13CollectiveMmaINS1_37MainloopSm90TmaGmmaWarpSpecializedFP8ILi4ENS5_IJNS4_1CILi1EEESB_SB_EEENS1_35KernelTmaWarpSpecializedCooperativeEEENS5_IJNSA_ILi256EEESF_NSA_ILi64EEEEEENS_12float_e4m3_tENS5_IJlSB_lEEESI_SJ_NS4_8TiledMMAINS4_8MMA_AtomIJNS4_4SM904GMMA31MMA_64x256x32_F32E4M3E4M3_SS_TNILNSN_7ScaleInE1ELSP_1EEEEEENS4_6LayoutINS5_IJNSA_ILi2EEESB_SB_EEENS5_IJSB_NSA_ILi0EEESV_EEEEENS5_IJNS4_10UnderscoreESY_SY_EEEEENS4_13SM90_TMA_LOADENS4_14ComposedLayoutINS4_7SwizzleILi2ELi4ELi3EEENS4_18smem_ptr_flag_bitsILi8EEENSS_INS5_IJNSA_ILi8EEESG_EEENS5_IJSG_SB_EEEEEEEvNS4_8identityES11_S1B_vS1C_EENS_8epilogue10collective6detail29Sm90TmaWarpSpecializedAdapterINS1F_15DefaultEpilogueISI_SJ_SJ_NS1E_6thread17LinearCombinationISI_Li1EffLNS1J_9ScaleType4KindE0ELNS_15FloatRoundStyleE2ESI_EENS1_15EpilogueDefaultEEEEEvvEEEEvNT_6ParamsE:
	.zero		1664


//--------------------- SYMBOLS --------------------------

	.type		.nv.reservedSmem.offset0,@object
	.size		.nv.reservedSmem.offset0,0x4
